//
// Generated by NVIDIA NVVM Compiler
//
// Compiler Build ID: CL-36424714
// Cuda compilation tools, release 13.0, V13.0.88
// Based on NVVM 20.0.0
//

.version 9.0
.target sm_100
.address_size 64

	// .globl	_Z7convertI6__halffEvPT_PT0_i

.visible .entry _Z7convertI6__halffEvPT_PT0_i(
	.param .u64 .ptr .align 1 _Z7convertI6__halffEvPT_PT0_i_param_0,
	.param .u64 .ptr .align 1 _Z7convertI6__halffEvPT_PT0_i_param_1,
	.param .u32 _Z7convertI6__halffEvPT_PT0_i_param_2
)
{
	.reg .pred 	%p<2>;
	.reg .b16 	%rs<2>;
	.reg .b32 	%r<6>;
	.reg .b32 	%f<2>;
	.reg .b64 	%rd<9>;

	ld.param.u64 	%rd1, [_Z7convertI6__halffEvPT_PT0_i_param_0];
	ld.param.u64 	%rd2, [_Z7convertI6__halffEvPT_PT0_i_param_1];
	ld.param.u32 	%r2, [_Z7convertI6__halffEvPT_PT0_i_param_2];
	mov.u32 	%r3, %ntid.x;
	mov.u32 	%r4, %ctaid.x;
	mov.u32 	%r5, %tid.x;
	mad.lo.s32 	%r1, %r3, %r4, %r5;
	setp.ge.s32 	%p1, %r1, %r2;
	@%p1 bra 	$L__BB0_2;
	cvta.to.global.u64 	%rd3, %rd2;
	cvta.to.global.u64 	%rd4, %rd1;
	mul.wide.s32 	%rd5, %r1, 2;
	add.s64 	%rd6, %rd4, %rd5;
	mul.wide.s32 	%rd7, %r1, 4;
	add.s64 	%rd8, %rd3, %rd7;
	ld.global.f32 	%f1, [%rd8];
	// begin inline asm
	{  cvt.rn.f16.f32 %rs1, %f1;}

	// end inline asm
	st.global.u16 	[%rd6], %rs1;
$L__BB0_2:
	ret;

}
	// .globl	_Z7convertIffEvPT_PT0_i
.visible .entry _Z7convertIffEvPT_PT0_i(
	.param .u64 .ptr .align 1 _Z7convertIffEvPT_PT0_i_param_0,
	.param .u64 .ptr .align 1 _Z7convertIffEvPT_PT0_i_param_1,
	.param .u32 _Z7convertIffEvPT_PT0_i_param_2
)
{
	.reg .pred 	%p<2>;
	.reg .b32 	%r<6>;
	.reg .b32 	%f<2>;
	.reg .b64 	%rd<8>;

	ld.param.u64 	%rd1, [_Z7convertIffEvPT_PT0_i_param_0];
	ld.param.u64 	%rd2, [_Z7convertIffEvPT_PT0_i_param_1];
	ld.param.u32 	%r2, [_Z7convertIffEvPT_PT0_i_param_2];
	mov.u32 	%r3, %ntid.x;
	mov.u32 	%r4, %ctaid.x;
	mov.u32 	%r5, %tid.x;
	mad.lo.s32 	%r1, %r3, %r4, %r5;
	setp.ge.s32 	%p1, %r1, %r2;
	@%p1 bra 	$L__BB1_2;
	cvta.to.global.u64 	%rd3, %rd2;
	cvta.to.global.u64 	%rd4, %rd1;
	mul.wide.s32 	%rd5, %r1, 4;
	add.s64 	%rd6, %rd3, %rd5;
	ld.global.f32 	%f1, [%rd6];
	add.s64 	%rd7, %rd4, %rd5;
	st.global.f32 	[%rd7], %f1;
$L__BB1_2:
	ret;

}
	// .globl	_Z12wmma_exampleI6__halfS0_ffN6nvcuda4wmma9row_majorES3_EvPT_PT0_PT1_PT2_NS2_8layout_tESC_iiii
.visible .entry _Z12wmma_exampleI6__halfS0_ffN6nvcuda4wmma9row_majorES3_EvPT_PT0_PT1_PT2_NS2_8layout_tESC_iiii(
	.param .u64 .ptr .align 1 _Z12wmma_exampleI6__halfS0_ffN6nvcuda4wmma9row_majorES3_EvPT_PT0_PT1_PT2_NS2_8layout_tESC_iiii_param_0,
	.param .u64 .ptr .align 1 _Z12wmma_exampleI6__halfS0_ffN6nvcuda4wmma9row_majorES3_EvPT_PT0_PT1_PT2_NS2_8layout_tESC_iiii_param_1,
	.param .u64 .ptr .align 1 _Z12wmma_exampleI6__halfS0_ffN6nvcuda4wmma9row_majorES3_EvPT_PT0_PT1_PT2_NS2_8layout_tESC_iiii_param_2,
	.param .u64 .ptr .align 1 _Z12wmma_exampleI6__halfS0_ffN6nvcuda4wmma9row_majorES3_EvPT_PT0_PT1_PT2_NS2_8layout_tESC_iiii_param_3,
	.param .u32 _Z12wmma_exampleI6__halfS0_ffN6nvcuda4wmma9row_majorES3_EvPT_PT0_PT1_PT2_NS2_8layout_tESC_iiii_param_4,
	.param .u32 _Z12wmma_exampleI6__halfS0_ffN6nvcuda4wmma9row_majorES3_EvPT_PT0_PT1_PT2_NS2_8layout_tESC_iiii_param_5,
	.param .u32 _Z12wmma_exampleI6__halfS0_ffN6nvcuda4wmma9row_majorES3_EvPT_PT0_PT1_PT2_NS2_8layout_tESC_iiii_param_6,
	.param .u32 _Z12wmma_exampleI6__halfS0_ffN6nvcuda4wmma9row_majorES3_EvPT_PT0_PT1_PT2_NS2_8layout_tESC_iiii_param_7,
	.param .u32 _Z12wmma_exampleI6__halfS0_ffN6nvcuda4wmma9row_majorES3_EvPT_PT0_PT1_PT2_NS2_8layout_tESC_iiii_param_8,
	.param .u32 _Z12wmma_exampleI6__halfS0_ffN6nvcuda4wmma9row_majorES3_EvPT_PT0_PT1_PT2_NS2_8layout_tESC_iiii_param_9
)
{
	.reg .pred 	%p<3>;
	.reg .b32 	%r<28>;
	.reg .b32 	%f<41>;
	.reg .b64 	%rd<10>;

	ld.param.u64 	%rd4, [_Z12wmma_exampleI6__halfS0_ffN6nvcuda4wmma9row_majorES3_EvPT_PT0_PT1_PT2_NS2_8layout_tESC_iiii_param_0];
	ld.param.u64 	%rd5, [_Z12wmma_exampleI6__halfS0_ffN6nvcuda4wmma9row_majorES3_EvPT_PT0_PT1_PT2_NS2_8layout_tESC_iiii_param_1];
	ld.param.u64 	%rd6, [_Z12wmma_exampleI6__halfS0_ffN6nvcuda4wmma9row_majorES3_EvPT_PT0_PT1_PT2_NS2_8layout_tESC_iiii_param_2];
	ld.param.u32 	%r20, [_Z12wmma_exampleI6__halfS0_ffN6nvcuda4wmma9row_majorES3_EvPT_PT0_PT1_PT2_NS2_8layout_tESC_iiii_param_4];
	ld.param.u32 	%r21, [_Z12wmma_exampleI6__halfS0_ffN6nvcuda4wmma9row_majorES3_EvPT_PT0_PT1_PT2_NS2_8layout_tESC_iiii_param_6];
	ld.param.u32 	%r22, [_Z12wmma_exampleI6__halfS0_ffN6nvcuda4wmma9row_majorES3_EvPT_PT0_PT1_PT2_NS2_8layout_tESC_iiii_param_7];
	cvta.to.global.u64 	%rd1, %rd6;
	cvta.to.global.u64 	%rd7, %rd5;
	cvta.to.global.u64 	%rd8, %rd4;
	wmma.load.a.sync.aligned.row.m16n16k16.global.f16 	{%r1, %r2, %r3, %r4, %r5, %r6, %r7, %r8}, [%rd8], %r21;
	wmma.load.b.sync.aligned.row.m16n16k16.global.f16 	{%r9, %r10, %r11, %r12, %r13, %r14, %r15, %r16}, [%rd7], %r22;
	setp.ne.s32 	%p1, %r20, 0;
	@%p1 bra 	$L__BB2_2;
	ld.param.u32 	%r25, [_Z12wmma_exampleI6__halfS0_ffN6nvcuda4wmma9row_majorES3_EvPT_PT0_PT1_PT2_NS2_8layout_tESC_iiii_param_8];
	wmma.load.c.sync.aligned.row.m16n16k16.global.f32 	{%f33, %f34, %f35, %f36, %f37, %f38, %f39, %f40}, [%rd1], %r25;
	bra.uni 	$L__BB2_3;
$L__BB2_2:
	ld.param.u32 	%r24, [_Z12wmma_exampleI6__halfS0_ffN6nvcuda4wmma9row_majorES3_EvPT_PT0_PT1_PT2_NS2_8layout_tESC_iiii_param_8];
	wmma.load.c.sync.aligned.col.m16n16k16.global.f32 	{%f33, %f34, %f35, %f36, %f37, %f38, %f39, %f40}, [%rd1], %r24;
$L__BB2_3:
	ld.param.u32 	%r23, [_Z12wmma_exampleI6__halfS0_ffN6nvcuda4wmma9row_majorES3_EvPT_PT0_PT1_PT2_NS2_8layout_tESC_iiii_param_5];
	ld.param.u64 	%rd9, [_Z12wmma_exampleI6__halfS0_ffN6nvcuda4wmma9row_majorES3_EvPT_PT0_PT1_PT2_NS2_8layout_tESC_iiii_param_3];
	cvta.to.global.u64 	%rd2, %rd9;
	wmma.mma.sync.aligned.row.row.m16n16k16.f32.f32 {%f25, %f26, %f27, %f28, %f29, %f30, %f31, %f32}, {%r1, %r2, %r3, %r4, %r5, %r6, %r7, %r8}, {%r9, %r10, %r11, %r12, %r13, %r14, %r15, %r16}, {%f33, %f34, %f35, %f36, %f37, %f38, %f39, %f40};
	setp.ne.s32 	%p2, %r23, 0;
	@%p2 bra 	$L__BB2_5;
	ld.param.u32 	%r27, [_Z12wmma_exampleI6__halfS0_ffN6nvcuda4wmma9row_majorES3_EvPT_PT0_PT1_PT2_NS2_8layout_tESC_iiii_param_9];
	wmma.store.d.sync.aligned.row.m16n16k16.global.f32 	[%rd2], {%f25, %f26, %f27, %f28, %f29, %f30, %f31, %f32}, %r27;
	bra.uni 	$L__BB2_6;
$L__BB2_5:
	ld.param.u32 	%r26, [_Z12wmma_exampleI6__halfS0_ffN6nvcuda4wmma9row_majorES3_EvPT_PT0_PT1_PT2_NS2_8layout_tESC_iiii_param_9];
	wmma.store.d.sync.aligned.col.m16n16k16.global.f32 	[%rd2], {%f25, %f26, %f27, %f28, %f29, %f30, %f31, %f32}, %r26;
$L__BB2_6:
	ret;

}
	// .globl	_Z12wmma_exampleI6__halfS0_ffN6nvcuda4wmma9row_majorENS2_9col_majorEEvPT_PT0_PT1_PT2_NS2_8layout_tESD_iiii
.visible .entry _Z12wmma_exampleI6__halfS0_ffN6nvcuda4wmma9row_majorENS2_9col_majorEEvPT_PT0_PT1_PT2_NS2_8layout_tESD_iiii(
	.param .u64 .ptr .align 1 _Z12wmma_exampleI6__halfS0_ffN6nvcuda4wmma9row_majorENS2_9col_majorEEvPT_PT0_PT1_PT2_NS2_8layout_tESD_iiii_param_0,
	.param .u64 .ptr .align 1 _Z12wmma_exampleI6__halfS0_ffN6nvcuda4wmma9row_majorENS2_9col_majorEEvPT_PT0_PT1_PT2_NS2_8layout_tESD_iiii_param_1,
	.param .u64 .ptr .align 1 _Z12wmma_exampleI6__halfS0_ffN6nvcuda4wmma9row_majorENS2_9col_majorEEvPT_PT0_PT1_PT2_NS2_8layout_tESD_iiii_param_2,
	.param .u64 .ptr .align 1 _Z12wmma_exampleI6__halfS0_ffN6nvcuda4wmma9row_majorENS2_9col_majorEEvPT_PT0_PT1_PT2_NS2_8layout_tESD_iiii_param_3,
	.param .u32 _Z12wmma_exampleI6__halfS0_ffN6nvcuda4wmma9row_majorENS2_9col_majorEEvPT_PT0_PT1_PT2_NS2_8layout_tESD_iiii_param_4,
	.param .u32 _Z12wmma_exampleI6__halfS0_ffN6nvcuda4wmma9row_majorENS2_9col_majorEEvPT_PT0_PT1_PT2_NS2_8layout_tESD_iiii_param_5,
	.param .u32 _Z12wmma_exampleI6__halfS0_ffN6nvcuda4wmma9row_majorENS2_9col_majorEEvPT_PT0_PT1_PT2_NS2_8layout_tESD_iiii_param_6,
	.param .u32 _Z12wmma_exampleI6__halfS0_ffN6nvcuda4wmma9row_majorENS2_9col_majorEEvPT_PT0_PT1_PT2_NS2_8layout_tESD_iiii_param_7,
	.param .u32 _Z12wmma_exampleI6__halfS0_ffN6nvcuda4wmma9row_majorENS2_9col_majorEEvPT_PT0_PT1_PT2_NS2_8layout_tESD_iiii_param_8,
	.param .u32 _Z12wmma_exampleI6__halfS0_ffN6nvcuda4wmma9row_majorENS2_9col_majorEEvPT_PT0_PT1_PT2_NS2_8layout_tESD_iiii_param_9
)
{
	.reg .pred 	%p<3>;
	.reg .b32 	%r<28>;
	.reg .b32 	%f<41>;
	.reg .b64 	%rd<10>;

	ld.param.u64 	%rd4, [_Z12wmma_exampleI6__halfS0_ffN6nvcuda4wmma9row_majorENS2_9col_majorEEvPT_PT0_PT1_PT2_NS2_8layout_tESD_iiii_param_0];
	ld.param.u64 	%rd5, [_Z12wmma_exampleI6__halfS0_ffN6nvcuda4wmma9row_majorENS2_9col_majorEEvPT_PT0_PT1_PT2_NS2_8layout_tESD_iiii_param_1];
	ld.param.u64 	%rd6, [_Z12wmma_exampleI6__halfS0_ffN6nvcuda4wmma9row_majorENS2_9col_majorEEvPT_PT0_PT1_PT2_NS2_8layout_tESD_iiii_param_2];
	ld.param.u32 	%r20, [_Z12wmma_exampleI6__halfS0_ffN6nvcuda4wmma9row_majorENS2_9col_majorEEvPT_PT0_PT1_PT2_NS2_8layout_tESD_iiii_param_4];
	ld.param.u32 	%r21, [_Z12wmma_exampleI6__halfS0_ffN6nvcuda4wmma9row_majorENS2_9col_majorEEvPT_PT0_PT1_PT2_NS2_8layout_tESD_iiii_param_6];
	ld.param.u32 	%r22, [_Z12wmma_exampleI6__halfS0_ffN6nvcuda4wmma9row_majorENS2_9col_majorEEvPT_PT0_PT1_PT2_NS2_8layout_tESD_iiii_param_7];
	cvta.to.global.u64 	%rd1, %rd6;
	cvta.to.global.u64 	%rd7, %rd5;
	cvta.to.global.u64 	%rd8, %rd4;
	wmma.load.a.sync.aligned.row.m16n16k16.global.f16 	{%r1, %r2, %r3, %r4, %r5, %r6, %r7, %r8}, [%rd8], %r21;
	wmma.load.b.sync.aligned.col.m16n16k16.global.f16 	{%r9, %r10, %r11, %r12, %r13, %r14, %r15, %r16}, [%rd7], %r22;
	setp.ne.s32 	%p1, %r20, 0;
	@%p1 bra 	$L__BB3_2;
	ld.param.u32 	%r25, [_Z12wmma_exampleI6__halfS0_ffN6nvcuda4wmma9row_majorENS2_9col_majorEEvPT_PT0_PT1_PT2_NS2_8layout_tESD_iiii_param_8];
	wmma.load.c.sync.aligned.row.m16n16k16.global.f32 	{%f33, %f34, %f35, %f36, %f37, %f38, %f39, %f40}, [%rd1], %r25;
	bra.uni 	$L__BB3_3;
$L__BB3_2:
	ld.param.u32 	%r24, [_Z12wmma_exampleI6__halfS0_ffN6nvcuda4wmma9row_majorENS2_9col_majorEEvPT_PT0_PT1_PT2_NS2_8layout_tESD_iiii_param_8];
	wmma.load.c.sync.aligned.col.m16n16k16.global.f32 	{%f33, %f34, %f35, %f36, %f37, %f38, %f39, %f40}, [%rd1], %r24;
$L__BB3_3:
	ld.param.u32 	%r23, [_Z12wmma_exampleI6__halfS0_ffN6nvcuda4wmma9row_majorENS2_9col_majorEEvPT_PT0_PT1_PT2_NS2_8layout_tESD_iiii_param_5];
	ld.param.u64 	%rd9, [_Z12wmma_exampleI6__halfS0_ffN6nvcuda4wmma9row_majorENS2_9col_majorEEvPT_PT0_PT1_PT2_NS2_8layout_tESD_iiii_param_3];
	cvta.to.global.u64 	%rd2, %rd9;
	wmma.mma.sync.aligned.row.col.m16n16k16.f32.f32 {%f25, %f26, %f27, %f28, %f29, %f30, %f31, %f32}, {%r1, %r2, %r3, %r4, %r5, %r6, %r7, %r8}, {%r9, %r10, %r11, %r12, %r13, %r14, %r15, %r16}, {%f33, %f34, %f35, %f36, %f37, %f38, %f39, %f40};
	setp.ne.s32 	%p2, %r23, 0;
	@%p2 bra 	$L__BB3_5;
	ld.param.u32 	%r27, [_Z12wmma_exampleI6__halfS0_ffN6nvcuda4wmma9row_majorENS2_9col_majorEEvPT_PT0_PT1_PT2_NS2_8layout_tESD_iiii_param_9];
	wmma.store.d.sync.aligned.row.m16n16k16.global.f32 	[%rd2], {%f25, %f26, %f27, %f28, %f29, %f30, %f31, %f32}, %r27;
	bra.uni 	$L__BB3_6;
$L__BB3_5:
	ld.param.u32 	%r26, [_Z12wmma_exampleI6__halfS0_ffN6nvcuda4wmma9row_majorENS2_9col_majorEEvPT_PT0_PT1_PT2_NS2_8layout_tESD_iiii_param_9];
	wmma.store.d.sync.aligned.col.m16n16k16.global.f32 	[%rd2], {%f25, %f26, %f27, %f28, %f29, %f30, %f31, %f32}, %r26;
$L__BB3_6:
	ret;

}
	// .globl	_Z12wmma_exampleI6__halfS0_ffN6nvcuda4wmma9col_majorENS2_9row_majorEEvPT_PT0_PT1_PT2_NS2_8layout_tESD_iiii
.visible .entry _Z12wmma_exampleI6__halfS0_ffN6nvcuda4wmma9col_majorENS2_9row_majorEEvPT_PT0_PT1_PT2_NS2_8layout_tESD_iiii(
	.param .u64 .ptr .align 1 _Z12wmma_exampleI6__halfS0_ffN6nvcuda4wmma9col_majorENS2_9row_majorEEvPT_PT0_PT1_PT2_NS2_8layout_tESD_iiii_param_0,
	.param .u64 .ptr .align 1 _Z12wmma_exampleI6__halfS0_ffN6nvcuda4wmma9col_majorENS2_9row_majorEEvPT_PT0_PT1_PT2_NS2_8layout_tESD_iiii_param_1,
	.param .u64 .ptr .align 1 _Z12wmma_exampleI6__halfS0_ffN6nvcuda4wmma9col_majorENS2_9row_majorEEvPT_PT0_PT1_PT2_NS2_8layout_tESD_iiii_param_2,
	.param .u64 .ptr .align 1 _Z12wmma_exampleI6__halfS0_ffN6nvcuda4wmma9col_majorENS2_9row_majorEEvPT_PT0_PT1_PT2_NS2_8layout_tESD_iiii_param_3,
	.param .u32 _Z12wmma_exampleI6__halfS0_ffN6nvcuda4wmma9col_majorENS2_9row_majorEEvPT_PT0_PT1_PT2_NS2_8layout_tESD_iiii_param_4,
	.param .u32 _Z12wmma_exampleI6__halfS0_ffN6nvcuda4wmma9col_majorENS2_9row_majorEEvPT_PT0_PT1_PT2_NS2_8layout_tESD_iiii_param_5,
	.param .u32 _Z12wmma_exampleI6__halfS0_ffN6nvcuda4wmma9col_majorENS2_9row_majorEEvPT_PT0_PT1_PT2_NS2_8layout_tESD_iiii_param_6,
	.param .u32 _Z12wmma_exampleI6__halfS0_ffN6nvcuda4wmma9col_majorENS2_9row_majorEEvPT_PT0_PT1_PT2_NS2_8layout_tESD_iiii_param_7,
	.param .u32 _Z12wmma_exampleI6__halfS0_ffN6nvcuda4wmma9col_majorENS2_9row_majorEEvPT_PT0_PT1_PT2_NS2_8layout_tESD_iiii_param_8,
	.param .u32 _Z12wmma_exampleI6__halfS0_ffN6nvcuda4wmma9col_majorENS2_9row_majorEEvPT_PT0_PT1_PT2_NS2_8layout_tESD_iiii_param_9
)
{
	.reg .pred 	%p<3>;
	.reg .b32 	%r<28>;
	.reg .b32 	%f<41>;
	.reg .b64 	%rd<10>;

	ld.param.u64 	%rd4, [_Z12wmma_exampleI6__halfS0_ffN6nvcuda4wmma9col_majorENS2_9row_majorEEvPT_PT0_PT1_PT2_NS2_8layout_tESD_iiii_param_0];
	ld.param.u64 	%rd5, [_Z12wmma_exampleI6__halfS0_ffN6nvcuda4wmma9col_majorENS2_9row_majorEEvPT_PT0_PT1_PT2_NS2_8layout_tESD_iiii_param_1];
	ld.param.u64 	%rd6, [_Z12wmma_exampleI6__halfS0_ffN6nvcuda4wmma9col_majorENS2_9row_majorEEvPT_PT0_PT1_PT2_NS2_8layout_tESD_iiii_param_2];
	ld.param.u32 	%r20, [_Z12wmma_exampleI6__halfS0_ffN6nvcuda4wmma9col_majorENS2_9row_majorEEvPT_PT0_PT1_PT2_NS2_8layout_tESD_iiii_param_4];
	ld.param.u32 	%r21, [_Z12wmma_exampleI6__halfS0_ffN6nvcuda4wmma9col_majorENS2_9row_majorEEvPT_PT0_PT1_PT2_NS2_8layout_tESD_iiii_param_6];
	ld.param.u32 	%r22, [_Z12wmma_exampleI6__halfS0_ffN6nvcuda4wmma9col_majorENS2_9row_majorEEvPT_PT0_PT1_PT2_NS2_8layout_tESD_iiii_param_7];
	cvta.to.global.u64 	%rd1, %rd6;
	cvta.to.global.u64 	%rd7, %rd5;
	cvta.to.global.u64 	%rd8, %rd4;
	wmma.load.a.sync.aligned.col.m16n16k16.global.f16 	{%r1, %r2, %r3, %r4, %r5, %r6, %r7, %r8}, [%rd8], %r21;
	wmma.load.b.sync.aligned.row.m16n16k16.global.f16 	{%r9, %r10, %r11, %r12, %r13, %r14, %r15, %r16}, [%rd7], %r22;
	setp.ne.s32 	%p1, %r20, 0;
	@%p1 bra 	$L__BB4_2;
	ld.param.u32 	%r25, [_Z12wmma_exampleI6__halfS0_ffN6nvcuda4wmma9col_majorENS2_9row_majorEEvPT_PT0_PT1_PT2_NS2_8layout_tESD_iiii_param_8];
	wmma.load.c.sync.aligned.row.m16n16k16.global.f32 	{%f33, %f34, %f35, %f36, %f37, %f38, %f39, %f40}, [%rd1], %r25;
	bra.uni 	$L__BB4_3;
$L__BB4_2:
	ld.param.u32 	%r24, [_Z12wmma_exampleI6__halfS0_ffN6nvcuda4wmma9col_majorENS2_9row_majorEEvPT_PT0_PT1_PT2_NS2_8layout_tESD_iiii_param_8];
	wmma.load.c.sync.aligned.col.m16n16k16.global.f32 	{%f33, %f34, %f35, %f36, %f37, %f38, %f39, %f40}, [%rd1], %r24;
$L__BB4_3:
	ld.param.u32 	%r23, [_Z12wmma_exampleI6__halfS0_ffN6nvcuda4wmma9col_majorENS2_9row_majorEEvPT_PT0_PT1_PT2_NS2_8layout_tESD_iiii_param_5];
	ld.param.u64 	%rd9, [_Z12wmma_exampleI6__halfS0_ffN6nvcuda4wmma9col_majorENS2_9row_majorEEvPT_PT0_PT1_PT2_NS2_8layout_tESD_iiii_param_3];
	cvta.to.global.u64 	%rd2, %rd9;
	wmma.mma.sync.aligned.col.row.m16n16k16.f32.f32 {%f25, %f26, %f27, %f28, %f29, %f30, %f31, %f32}, {%r1, %r2, %r3, %r4, %r5, %r6, %r7, %r8}, {%r9, %r10, %r11, %r12, %r13, %r14, %r15, %r16}, {%f33, %f34, %f35, %f36, %f37, %f38, %f39, %f40};
	setp.ne.s32 	%p2, %r23, 0;
	@%p2 bra 	$L__BB4_5;
	ld.param.u32 	%r27, [_Z12wmma_exampleI6__halfS0_ffN6nvcuda4wmma9col_majorENS2_9row_majorEEvPT_PT0_PT1_PT2_NS2_8layout_tESD_iiii_param_9];
	wmma.store.d.sync.aligned.row.m16n16k16.global.f32 	[%rd2], {%f25, %f26, %f27, %f28, %f29, %f30, %f31, %f32}, %r27;
	bra.uni 	$L__BB4_6;
$L__BB4_5:
	ld.param.u32 	%r26, [_Z12wmma_exampleI6__halfS0_ffN6nvcuda4wmma9col_majorENS2_9row_majorEEvPT_PT0_PT1_PT2_NS2_8layout_tESD_iiii_param_9];
	wmma.store.d.sync.aligned.col.m16n16k16.global.f32 	[%rd2], {%f25, %f26, %f27, %f28, %f29, %f30, %f31, %f32}, %r26;
$L__BB4_6:
	ret;

}
	// .globl	_Z12wmma_exampleI6__halfS0_ffN6nvcuda4wmma9col_majorES3_EvPT_PT0_PT1_PT2_NS2_8layout_tESC_iiii
.visible .entry _Z12wmma_exampleI6__halfS0_ffN6nvcuda4wmma9col_majorES3_EvPT_PT0_PT1_PT2_NS2_8layout_tESC_iiii(
	.param .u64 .ptr .align 1 _Z12wmma_exampleI6__halfS0_ffN6nvcuda4wmma9col_majorES3_EvPT_PT0_PT1_PT2_NS2_8layout_tESC_iiii_param_0,
	.param .u64 .ptr .align 1 _Z12wmma_exampleI6__halfS0_ffN6nvcuda4wmma9col_majorES3_EvPT_PT0_PT1_PT2_NS2_8layout_tESC_iiii_param_1,
	.param .u64 .ptr .align 1 _Z12wmma_exampleI6__halfS0_ffN6nvcuda4wmma9col_majorES3_EvPT_PT0_PT1_PT2_NS2_8layout_tESC_iiii_param_2,
	.param .u64 .ptr .align 1 _Z12wmma_exampleI6__halfS0_ffN6nvcuda4wmma9col_majorES3_EvPT_PT0_PT1_PT2_NS2_8layout_tESC_iiii_param_3,
	.param .u32 _Z12wmma_exampleI6__halfS0_ffN6nvcuda4wmma9col_majorES3_EvPT_PT0_PT1_PT2_NS2_8layout_tESC_iiii_param_4,
	.param .u32 _Z12wmma_exampleI6__halfS0_ffN6nvcuda4wmma9col_majorES3_EvPT_PT0_PT1_PT2_NS2_8layout_tESC_iiii_param_5,
	.param .u32 _Z12wmma_exampleI6__halfS0_ffN6nvcuda4wmma9col_majorES3_EvPT_PT0_PT1_PT2_NS2_8layout_tESC_iiii_param_6,
	.param .u32 _Z12wmma_exampleI6__halfS0_ffN6nvcuda4wmma9col_majorES3_EvPT_PT0_PT1_PT2_NS2_8layout_tESC_iiii_param_7,
	.param .u32 _Z12wmma_exampleI6__halfS0_ffN6nvcuda4wmma9col_majorES3_EvPT_PT0_PT1_PT2_NS2_8layout_tESC_iiii_param_8,
	.param .u32 _Z12wmma_exampleI6__halfS0_ffN6nvcuda4wmma9col_majorES3_EvPT_PT0_PT1_PT2_NS2_8layout_tESC_iiii_param_9
)
{
	.reg .pred 	%p<3>;
	.reg .b32 	%r<28>;
	.reg .b32 	%f<41>;
	.reg .b64 	%rd<10>;

	ld.param.u64 	%rd4, [_Z12wmma_exampleI6__halfS0_ffN6nvcuda4wmma9col_majorES3_EvPT_PT0_PT1_PT2_NS2_8layout_tESC_iiii_param_0];
	ld.param.u64 	%rd5, [_Z12wmma_exampleI6__halfS0_ffN6nvcuda4wmma9col_majorES3_EvPT_PT0_PT1_PT2_NS2_8layout_tESC_iiii_param_1];
	ld.param.u64 	%rd6, [_Z12wmma_exampleI6__halfS0_ffN6nvcuda4wmma9col_majorES3_EvPT_PT0_PT1_PT2_NS2_8layout_tESC_iiii_param_2];
	ld.param.u32 	%r20, [_Z12wmma_exampleI6__halfS0_ffN6nvcuda4wmma9col_majorES3_EvPT_PT0_PT1_PT2_NS2_8layout_tESC_iiii_param_4];
	ld.param.u32 	%r21, [_Z12wmma_exampleI6__halfS0_ffN6nvcuda4wmma9col_majorES3_EvPT_PT0_PT1_PT2_NS2_8layout_tESC_iiii_param_6];
	ld.param.u32 	%r22, [_Z12wmma_exampleI6__halfS0_ffN6nvcuda4wmma9col_majorES3_EvPT_PT0_PT1_PT2_NS2_8layout_tESC_iiii_param_7];
	cvta.to.global.u64 	%rd1, %rd6;
	cvta.to.global.u64 	%rd7, %rd5;
	cvta.to.global.u64 	%rd8, %rd4;
	wmma.load.a.sync.aligned.col.m16n16k16.global.f16 	{%r1, %r2, %r3, %r4, %r5, %r6, %r7, %r8}, [%rd8], %r21;
	wmma.load.b.sync.aligned.col.m16n16k16.global.f16 	{%r9, %r10, %r11, %r12, %r13, %r14, %r15, %r16}, [%rd7], %r22;
	setp.ne.s32 	%p1, %r20, 0;
	@%p1 bra 	$L__BB5_2;
	ld.param.u32 	%r25, [_Z12wmma_exampleI6__halfS0_ffN6nvcuda4wmma9col_majorES3_EvPT_PT0_PT1_PT2_NS2_8layout_tESC_iiii_param_8];
	wmma.load.c.sync.aligned.row.m16n16k16.global.f32 	{%f33, %f34, %f35, %f36, %f37, %f38, %f39, %f40}, [%rd1], %r25;
	bra.uni 	$L__BB5_3;
$L__BB5_2:
	ld.param.u32 	%r24, [_Z12wmma_exampleI6__halfS0_ffN6nvcuda4wmma9col_majorES3_EvPT_PT0_PT1_PT2_NS2_8layout_tESC_iiii_param_8];
	wmma.load.c.sync.aligned.col.m16n16k16.global.f32 	{%f33, %f34, %f35, %f36, %f37, %f38, %f39, %f40}, [%rd1], %r24;
$L__BB5_3:
	ld.param.u32 	%r23, [_Z12wmma_exampleI6__halfS0_ffN6nvcuda4wmma9col_majorES3_EvPT_PT0_PT1_PT2_NS2_8layout_tESC_iiii_param_5];
	ld.param.u64 	%rd9, [_Z12wmma_exampleI6__halfS0_ffN6nvcuda4wmma9col_majorES3_EvPT_PT0_PT1_PT2_NS2_8layout_tESC_iiii_param_3];
	cvta.to.global.u64 	%rd2, %rd9;
	wmma.mma.sync.aligned.col.col.m16n16k16.f32.f32 {%f25, %f26, %f27, %f28, %f29, %f30, %f31, %f32}, {%r1, %r2, %r3, %r4, %r5, %r6, %r7, %r8}, {%r9, %r10, %r11, %r12, %r13, %r14, %r15, %r16}, {%f33, %f34, %f35, %f36, %f37, %f38, %f39, %f40};
	setp.ne.s32 	%p2, %r23, 0;
	@%p2 bra 	$L__BB5_5;
	ld.param.u32 	%r27, [_Z12wmma_exampleI6__halfS0_ffN6nvcuda4wmma9col_majorES3_EvPT_PT0_PT1_PT2_NS2_8layout_tESC_iiii_param_9];
	wmma.store.d.sync.aligned.row.m16n16k16.global.f32 	[%rd2], {%f25, %f26, %f27, %f28, %f29, %f30, %f31, %f32}, %r27;
	bra.uni 	$L__BB5_6;
$L__BB5_5:
	ld.param.u32 	%r26, [_Z12wmma_exampleI6__halfS0_ffN6nvcuda4wmma9col_majorES3_EvPT_PT0_PT1_PT2_NS2_8layout_tESC_iiii_param_9];
	wmma.store.d.sync.aligned.col.m16n16k16.global.f32 	[%rd2], {%f25, %f26, %f27, %f28, %f29, %f30, %f31, %f32}, %r26;
$L__BB5_6:
	ret;

}
	// .globl	_Z12wmma_exampleI6__halfS0_S0_S0_N6nvcuda4wmma9row_majorES3_EvPT_PT0_PT1_PT2_NS2_8layout_tESC_iiii
.visible .entry _Z12wmma_exampleI6__halfS0_S0_S0_N6nvcuda4wmma9row_majorES3_EvPT_PT0_PT1_PT2_NS2_8layout_tESC_iiii(
	.param .u64 .ptr .align 1 _Z12wmma_exampleI6__halfS0_S0_S0_N6nvcuda4wmma9row_majorES3_EvPT_PT0_PT1_PT2_NS2_8layout_tESC_iiii_param_0,
	.param .u64 .ptr .align 1 _Z12wmma_exampleI6__halfS0_S0_S0_N6nvcuda4wmma9row_majorES3_EvPT_PT0_PT1_PT2_NS2_8layout_tESC_iiii_param_1,
	.param .u64 .ptr .align 1 _Z12wmma_exampleI6__halfS0_S0_S0_N6nvcuda4wmma9row_majorES3_EvPT_PT0_PT1_PT2_NS2_8layout_tESC_iiii_param_2,
	.param .u64 .ptr .align 1 _Z12wmma_exampleI6__halfS0_S0_S0_N6nvcuda4wmma9row_majorES3_EvPT_PT0_PT1_PT2_NS2_8layout_tESC_iiii_param_3,
	.param .u32 _Z12wmma_exampleI6__halfS0_S0_S0_N6nvcuda4wmma9row_majorES3_EvPT_PT0_PT1_PT2_NS2_8layout_tESC_iiii_param_4,
	.param .u32 _Z12wmma_exampleI6__halfS0_S0_S0_N6nvcuda4wmma9row_majorES3_EvPT_PT0_PT1_PT2_NS2_8layout_tESC_iiii_param_5,
	.param .u32 _Z12wmma_exampleI6__halfS0_S0_S0_N6nvcuda4wmma9row_majorES3_EvPT_PT0_PT1_PT2_NS2_8layout_tESC_iiii_param_6,
	.param .u32 _Z12wmma_exampleI6__halfS0_S0_S0_N6nvcuda4wmma9row_majorES3_EvPT_PT0_PT1_PT2_NS2_8layout_tESC_iiii_param_7,
	.param .u32 _Z12wmma_exampleI6__halfS0_S0_S0_N6nvcuda4wmma9row_majorES3_EvPT_PT0_PT1_PT2_NS2_8layout_tESC_iiii_param_8,
	.param .u32 _Z12wmma_exampleI6__halfS0_S0_S0_N6nvcuda4wmma9row_majorES3_EvPT_PT0_PT1_PT2_NS2_8layout_tESC_iiii_param_9
)
{
	.reg .pred 	%p<3>;
	.reg .b32 	%r<46>;
	.reg .b64 	%rd<9>;

	ld.param.u64 	%rd3, [_Z12wmma_exampleI6__halfS0_S0_S0_N6nvcuda4wmma9row_majorES3_EvPT_PT0_PT1_PT2_NS2_8layout_tESC_iiii_param_0];
	ld.param.u64 	%rd4, [_Z12wmma_exampleI6__halfS0_S0_S0_N6nvcuda4wmma9row_majorES3_EvPT_PT0_PT1_PT2_NS2_8layout_tESC_iiii_param_1];
	ld.param.u64 	%rd5, [_Z12wmma_exampleI6__halfS0_S0_S0_N6nvcuda4wmma9row_majorES3_EvPT_PT0_PT1_PT2_NS2_8layout_tESC_iiii_param_2];
	ld.param.u64 	%rd6, [_Z12wmma_exampleI6__halfS0_S0_S0_N6nvcuda4wmma9row_majorES3_EvPT_PT0_PT1_PT2_NS2_8layout_tESC_iiii_param_3];
	ld.param.u32 	%r36, [_Z12wmma_exampleI6__halfS0_S0_S0_N6nvcuda4wmma9row_majorES3_EvPT_PT0_PT1_PT2_NS2_8layout_tESC_iiii_param_4];
	ld.param.u32 	%r37, [_Z12wmma_exampleI6__halfS0_S0_S0_N6nvcuda4wmma9row_majorES3_EvPT_PT0_PT1_PT2_NS2_8layout_tESC_iiii_param_6];
	ld.param.u32 	%r38, [_Z12wmma_exampleI6__halfS0_S0_S0_N6nvcuda4wmma9row_majorES3_EvPT_PT0_PT1_PT2_NS2_8layout_tESC_iiii_param_7];
	ld.param.u32 	%r35, [_Z12wmma_exampleI6__halfS0_S0_S0_N6nvcuda4wmma9row_majorES3_EvPT_PT0_PT1_PT2_NS2_8layout_tESC_iiii_param_9];
	cvta.to.global.u64 	%rd1, %rd6;
	cvta.to.global.u64 	%rd2, %rd5;
	cvta.to.global.u64 	%rd7, %rd4;
	cvta.to.global.u64 	%rd8, %rd3;
	wmma.load.a.sync.aligned.row.m16n16k16.global.f16 	{%r1, %r2, %r3, %r4, %r5, %r6, %r7, %r8}, [%rd8], %r37;
	wmma.load.b.sync.aligned.row.m16n16k16.global.f16 	{%r9, %r10, %r11, %r12, %r13, %r14, %r15, %r16}, [%rd7], %r38;
	setp.ne.s32 	%p1, %r36, 0;
	@%p1 bra 	$L__BB6_2;
	ld.param.u32 	%r41, [_Z12wmma_exampleI6__halfS0_S0_S0_N6nvcuda4wmma9row_majorES3_EvPT_PT0_PT1_PT2_NS2_8layout_tESC_iiii_param_8];
	wmma.load.c.sync.aligned.row.m16n16k16.global.f16 	{%r42, %r43, %r44, %r45}, [%rd2], %r41;
	bra.uni 	$L__BB6_3;
$L__BB6_2:
	ld.param.u32 	%r40, [_Z12wmma_exampleI6__halfS0_S0_S0_N6nvcuda4wmma9row_majorES3_EvPT_PT0_PT1_PT2_NS2_8layout_tESC_iiii_param_8];
	wmma.load.c.sync.aligned.col.m16n16k16.global.f16 	{%r42, %r43, %r44, %r45}, [%rd2], %r40;
$L__BB6_3:
	ld.param.u32 	%r39, [_Z12wmma_exampleI6__halfS0_S0_S0_N6nvcuda4wmma9row_majorES3_EvPT_PT0_PT1_PT2_NS2_8layout_tESC_iiii_param_5];
	wmma.mma.sync.aligned.row.row.m16n16k16.f16.f16 {%r29, %r30, %r31, %r32}, {%r1, %r2, %r3, %r4, %r5, %r6, %r7, %r8}, {%r9, %r10, %r11, %r12, %r13, %r14, %r15, %r16}, {%r42, %r43, %r44, %r45};
	setp.ne.s32 	%p2, %r39, 0;
	@%p2 bra 	$L__BB6_5;
	wmma.store.d.sync.aligned.row.m16n16k16.global.f16 	[%rd1], {%r29, %r30, %r31, %r32}, %r35;
	bra.uni 	$L__BB6_6;
$L__BB6_5:
	wmma.store.d.sync.aligned.col.m16n16k16.global.f16 	[%rd1], {%r29, %r30, %r31, %r32}, %r35;
$L__BB6_6:
	ret;

}
	// .globl	_Z7convertIf6__halfEvPT_PT0_i
.visible .entry _Z7convertIf6__halfEvPT_PT0_i(
	.param .u64 .ptr .align 1 _Z7convertIf6__halfEvPT_PT0_i_param_0,
	.param .u64 .ptr .align 1 _Z7convertIf6__halfEvPT_PT0_i_param_1,
	.param .u32 _Z7convertIf6__halfEvPT_PT0_i_param_2
)
{
	.reg .pred 	%p<2>;
	.reg .b16 	%rs<2>;
	.reg .b32 	%r<6>;
	.reg .b32 	%f<2>;
	.reg .b64 	%rd<9>;

	ld.param.u64 	%rd1, [_Z7convertIf6__halfEvPT_PT0_i_param_0];
	ld.param.u64 	%rd2, [_Z7convertIf6__halfEvPT_PT0_i_param_1];
	ld.param.u32 	%r2, [_Z7convertIf6__halfEvPT_PT0_i_param_2];
	mov.u32 	%r3, %ntid.x;
	mov.u32 	%r4, %ctaid.x;
	mov.u32 	%r5, %tid.x;
	mad.lo.s32 	%r1, %r3, %r4, %r5;
	setp.ge.s32 	%p1, %r1, %r2;
	@%p1 bra 	$L__BB7_2;
	cvta.to.global.u64 	%rd3, %rd2;
	cvta.to.global.u64 	%rd4, %rd1;
	mul.wide.s32 	%rd5, %r1, 2;
	add.s64 	%rd6, %rd3, %rd5;
	ld.global.u16 	%rs1, [%rd6];
	// begin inline asm
	{  cvt.f32.f16 %f1, %rs1;}

	// end inline asm
	mul.wide.s32 	%rd7, %r1, 4;
	add.s64 	%rd8, %rd4, %rd7;
	st.global.f32 	[%rd8], %f1;
$L__BB7_2:
	ret;

}
	// .globl	_Z12wmma_exampleI6__halfS0_S0_S0_N6nvcuda4wmma9row_majorENS2_9col_majorEEvPT_PT0_PT1_PT2_NS2_8layout_tESD_iiii
.visible .entry _Z12wmma_exampleI6__halfS0_S0_S0_N6nvcuda4wmma9row_majorENS2_9col_majorEEvPT_PT0_PT1_PT2_NS2_8layout_tESD_iiii(
	.param .u64 .ptr .align 1 _Z12wmma_exampleI6__halfS0_S0_S0_N6nvcuda4wmma9row_majorENS2_9col_majorEEvPT_PT0_PT1_PT2_NS2_8layout_tESD_iiii_param_0,
	.param .u64 .ptr .align 1 _Z12wmma_exampleI6__halfS0_S0_S0_N6nvcuda4wmma9row_majorENS2_9col_majorEEvPT_PT0_PT1_PT2_NS2_8layout_tESD_iiii_param_1,
	.param .u64 .ptr .align 1 _Z12wmma_exampleI6__halfS0_S0_S0_N6nvcuda4wmma9row_majorENS2_9col_majorEEvPT_PT0_PT1_PT2_NS2_8layout_tESD_iiii_param_2,
	.param .u64 .ptr .align 1 _Z12wmma_exampleI6__halfS0_S0_S0_N6nvcuda4wmma9row_majorENS2_9col_majorEEvPT_PT0_PT1_PT2_NS2_8layout_tESD_iiii_param_3,
	.param .u32 _Z12wmma_exampleI6__halfS0_S0_S0_N6nvcuda4wmma9row_majorENS2_9col_majorEEvPT_PT0_PT1_PT2_NS2_8layout_tESD_iiii_param_4,
	.param .u32 _Z12wmma_exampleI6__halfS0_S0_S0_N6nvcuda4wmma9row_majorENS2_9col_majorEEvPT_PT0_PT1_PT2_NS2_8layout_tESD_iiii_param_5,
	.param .u32 _Z12wmma_exampleI6__halfS0_S0_S0_N6nvcuda4wmma9row_majorENS2_9col_majorEEvPT_PT0_PT1_PT2_NS2_8layout_tESD_iiii_param_6,
	.param .u32 _Z12wmma_exampleI6__halfS0_S0_S0_N6nvcuda4wmma9row_majorENS2_9col_majorEEvPT_PT0_PT1_PT2_NS2_8layout_tESD_iiii_param_7,
	.param .u32 _Z12wmma_exampleI6__halfS0_S0_S0_N6nvcuda4wmma9row_majorENS2_9col_majorEEvPT_PT0_PT1_PT2_NS2_8layout_tESD_iiii_param_8,
	.param .u32 _Z12wmma_exampleI6__halfS0_S0_S0_N6nvcuda4wmma9row_majorENS2_9col_majorEEvPT_PT0_PT1_PT2_NS2_8layout_tESD_iiii_param_9
)
{
	.reg .pred 	%p<3>;
	.reg .b32 	%r<46>;
	.reg .b64 	%rd<9>;

	ld.param.u64 	%rd3, [_Z12wmma_exampleI6__halfS0_S0_S0_N6nvcuda4wmma9row_majorENS2_9col_majorEEvPT_PT0_PT1_PT2_NS2_8layout_tESD_iiii_param_0];
	ld.param.u64 	%rd4, [_Z12wmma_exampleI6__halfS0_S0_S0_N6nvcuda4wmma9row_majorENS2_9col_majorEEvPT_PT0_PT1_PT2_NS2_8layout_tESD_iiii_param_1];
	ld.param.u64 	%rd5, [_Z12wmma_exampleI6__halfS0_S0_S0_N6nvcuda4wmma9row_majorENS2_9col_majorEEvPT_PT0_PT1_PT2_NS2_8layout_tESD_iiii_param_2];
	ld.param.u64 	%rd6, [_Z12wmma_exampleI6__halfS0_S0_S0_N6nvcuda4wmma9row_majorENS2_9col_majorEEvPT_PT0_PT1_PT2_NS2_8layout_tESD_iiii_param_3];
	ld.param.u32 	%r36, [_Z12wmma_exampleI6__halfS0_S0_S0_N6nvcuda4wmma9row_majorENS2_9col_majorEEvPT_PT0_PT1_PT2_NS2_8layout_tESD_iiii_param_4];
	ld.param.u32 	%r37, [_Z12wmma_exampleI6__halfS0_S0_S0_N6nvcuda4wmma9row_majorENS2_9col_majorEEvPT_PT0_PT1_PT2_NS2_8layout_tESD_iiii_param_6];
	ld.param.u32 	%r38, [_Z12wmma_exampleI6__halfS0_S0_S0_N6nvcuda4wmma9row_majorENS2_9col_majorEEvPT_PT0_PT1_PT2_NS2_8layout_tESD_iiii_param_7];
	ld.param.u32 	%r35, [_Z12wmma_exampleI6__halfS0_S0_S0_N6nvcuda4wmma9row_majorENS2_9col_majorEEvPT_PT0_PT1_PT2_NS2_8layout_tESD_iiii_param_9];
	cvta.to.global.u64 	%rd1, %rd6;
	cvta.to.global.u64 	%rd2, %rd5;
	cvta.to.global.u64 	%rd7, %rd4;
	cvta.to.global.u64 	%rd8, %rd3;
	wmma.load.a.sync.aligned.row.m16n16k16.global.f16 	{%r1, %r2, %r3, %r4, %r5, %r6, %r7, %r8}, [%rd8], %r37;
	wmma.load.b.sync.aligned.col.m16n16k16.global.f16 	{%r9, %r10, %r11, %r12, %r13, %r14, %r15, %r16}, [%rd7], %r38;
	setp.ne.s32 	%p1, %r36, 0;
	@%p1 bra 	$L__BB8_2;
	ld.param.u32 	%r41, [_Z12wmma_exampleI6__halfS0_S0_S0_N6nvcuda4wmma9row_majorENS2_9col_majorEEvPT_PT0_PT1_PT2_NS2_8layout_tESD_iiii_param_8];
	wmma.load.c.sync.aligned.row.m16n16k16.global.f16 	{%r42, %r43, %r44, %r45}, [%rd2], %r41;
	bra.uni 	$L__BB8_3;
$L__BB8_2:
	ld.param.u32 	%r40, [_Z12wmma_exampleI6__halfS0_S0_S0_N6nvcuda4wmma9row_majorENS2_9col_majorEEvPT_PT0_PT1_PT2_NS2_8layout_tESD_iiii_param_8];
	wmma.load.c.sync.aligned.col.m16n16k16.global.f16 	{%r42, %r43, %r44, %r45}, [%rd2], %r40;
$L__BB8_3:
	ld.param.u32 	%r39, [_Z12wmma_exampleI6__halfS0_S0_S0_N6nvcuda4wmma9row_majorENS2_9col_majorEEvPT_PT0_PT1_PT2_NS2_8layout_tESD_iiii_param_5];
	wmma.mma.sync.aligned.row.col.m16n16k16.f16.f16 {%r29, %r30, %r31, %r32}, {%r1, %r2, %r3, %r4, %r5, %r6, %r7, %r8}, {%r9, %r10, %r11, %r12, %r13, %r14, %r15, %r16}, {%r42, %r43, %r44, %r45};
	setp.ne.s32 	%p2, %r39, 0;
	@%p2 bra 	$L__BB8_5;
	wmma.store.d.sync.aligned.row.m16n16k16.global.f16 	[%rd1], {%r29, %r30, %r31, %r32}, %r35;
	bra.uni 	$L__BB8_6;
$L__BB8_5:
	wmma.store.d.sync.aligned.col.m16n16k16.global.f16 	[%rd1], {%r29, %r30, %r31, %r32}, %r35;
$L__BB8_6:
	ret;

}
	// .globl	_Z12wmma_exampleI6__halfS0_S0_S0_N6nvcuda4wmma9col_majorENS2_9row_majorEEvPT_PT0_PT1_PT2_NS2_8layout_tESD_iiii
.visible .entry _Z12wmma_exampleI6__halfS0_S0_S0_N6nvcuda4wmma9col_majorENS2_9row_majorEEvPT_PT0_PT1_PT2_NS2_8layout_tESD_iiii(
	.param .u64 .ptr .align 1 _Z12wmma_exampleI6__halfS0_S0_S0_N6nvcuda4wmma9col_majorENS2_9row_majorEEvPT_PT0_PT1_PT2_NS2_8layout_tESD_iiii_param_0,
	.param .u64 .ptr .align 1 _Z12wmma_exampleI6__halfS0_S0_S0_N6nvcuda4wmma9col_majorENS2_9row_majorEEvPT_PT0_PT1_PT2_NS2_8layout_tESD_iiii_param_1,
	.param .u64 .ptr .align 1 _Z12wmma_exampleI6__halfS0_S0_S0_N6nvcuda4wmma9col_majorENS2_9row_majorEEvPT_PT0_PT1_PT2_NS2_8layout_tESD_iiii_param_2,
	.param .u64 .ptr .align 1 _Z12wmma_exampleI6__halfS0_S0_S0_N6nvcuda4wmma9col_majorENS2_9row_majorEEvPT_PT0_PT1_PT2_NS2_8layout_tESD_iiii_param_3,
	.param .u32 _Z12wmma_exampleI6__halfS0_S0_S0_N6nvcuda4wmma9col_majorENS2_9row_majorEEvPT_PT0_PT1_PT2_NS2_8layout_tESD_iiii_param_4,
	.param .u32 _Z12wmma_exampleI6__halfS0_S0_S0_N6nvcuda4wmma9col_majorENS2_9row_majorEEvPT_PT0_PT1_PT2_NS2_8layout_tESD_iiii_param_5,
	.param .u32 _Z12wmma_exampleI6__halfS0_S0_S0_N6nvcuda4wmma9col_majorENS2_9row_majorEEvPT_PT0_PT1_PT2_NS2_8layout_tESD_iiii_param_6,
	.param .u32 _Z12wmma_exampleI6__halfS0_S0_S0_N6nvcuda4wmma9col_majorENS2_9row_majorEEvPT_PT0_PT1_PT2_NS2_8layout_tESD_iiii_param_7,
	.param .u32 _Z12wmma_exampleI6__halfS0_S0_S0_N6nvcuda4wmma9col_majorENS2_9row_majorEEvPT_PT0_PT1_PT2_NS2_8layout_tESD_iiii_param_8,
	.param .u32 _Z12wmma_exampleI6__halfS0_S0_S0_N6nvcuda4wmma9col_majorENS2_9row_majorEEvPT_PT0_PT1_PT2_NS2_8layout_tESD_iiii_param_9
)
{
	.reg .pred 	%p<3>;
	.reg .b32 	%r<46>;
	.reg .b64 	%rd<9>;

	ld.param.u64 	%rd3, [_Z12wmma_exampleI6__halfS0_S0_S0_N6nvcuda4wmma9col_majorENS2_9row_majorEEvPT_PT0_PT1_PT2_NS2_8layout_tESD_iiii_param_0];
	ld.param.u64 	%rd4, [_Z12wmma_exampleI6__halfS0_S0_S0_N6nvcuda4wmma9col_majorENS2_9row_majorEEvPT_PT0_PT1_PT2_NS2_8layout_tESD_iiii_param_1];
	ld.param.u64 	%rd5, [_Z12wmma_exampleI6__halfS0_S0_S0_N6nvcuda4wmma9col_majorENS2_9row_majorEEvPT_PT0_PT1_PT2_NS2_8layout_tESD_iiii_param_2];
	ld.param.u64 	%rd6, [_Z12wmma_exampleI6__halfS0_S0_S0_N6nvcuda4wmma9col_majorENS2_9row_majorEEvPT_PT0_PT1_PT2_NS2_8layout_tESD_iiii_param_3];
	ld.param.u32 	%r36, [_Z12wmma_exampleI6__halfS0_S0_S0_N6nvcuda4wmma9col_majorENS2_9row_majorEEvPT_PT0_PT1_PT2_NS2_8layout_tESD_iiii_param_4];
	ld.param.u32 	%r37, [_Z12wmma_exampleI6__halfS0_S0_S0_N6nvcuda4wmma9col_majorENS2_9row_majorEEvPT_PT0_PT1_PT2_NS2_8layout_tESD_iiii_param_6];
	ld.param.u32 	%r38, [_Z12wmma_exampleI6__halfS0_S0_S0_N6nvcuda4wmma9col_majorENS2_9row_majorEEvPT_PT0_PT1_PT2_NS2_8layout_tESD_iiii_param_7];
	ld.param.u32 	%r35, [_Z12wmma_exampleI6__halfS0_S0_S0_N6nvcuda4wmma9col_majorENS2_9row_majorEEvPT_PT0_PT1_PT2_NS2_8layout_tESD_iiii_param_9];
	cvta.to.global.u64 	%rd1, %rd6;
	cvta.to.global.u64 	%rd2, %rd5;
	cvta.to.global.u64 	%rd7, %rd4;
	cvta.to.global.u64 	%rd8, %rd3;
	wmma.load.a.sync.aligned.col.m16n16k16.global.f16 	{%r1, %r2, %r3, %r4, %r5, %r6, %r7, %r8}, [%rd8], %r37;
	wmma.load.b.sync.aligned.row.m16n16k16.global.f16 	{%r9, %r10, %r11, %r12, %r13, %r14, %r15, %r16}, [%rd7], %r38;
	setp.ne.s32 	%p1, %r36, 0;
	@%p1 bra 	$L__BB9_2;
	ld.param.u32 	%r41, [_Z12wmma_exampleI6__halfS0_S0_S0_N6nvcuda4wmma9col_majorENS2_9row_majorEEvPT_PT0_PT1_PT2_NS2_8layout_tESD_iiii_param_8];
	wmma.load.c.sync.aligned.row.m16n16k16.global.f16 	{%r42, %r43, %r44, %r45}, [%rd2], %r41;
	bra.uni 	$L__BB9_3;
$L__BB9_2:
	ld.param.u32 	%r40, [_Z12wmma_exampleI6__halfS0_S0_S0_N6nvcuda4wmma9col_majorENS2_9row_majorEEvPT_PT0_PT1_PT2_NS2_8layout_tESD_iiii_param_8];
	wmma.load.c.sync.aligned.col.m16n16k16.global.f16 	{%r42, %r43, %r44, %r45}, [%rd2], %r40;
$L__BB9_3:
	ld.param.u32 	%r39, [_Z12wmma_exampleI6__halfS0_S0_S0_N6nvcuda4wmma9col_majorENS2_9row_majorEEvPT_PT0_PT1_PT2_NS2_8layout_tESD_iiii_param_5];
	wmma.mma.sync.aligned.col.row.m16n16k16.f16.f16 {%r29, %r30, %r31, %r32}, {%r1, %r2, %r3, %r4, %r5, %r6, %r7, %r8}, {%r9, %r10, %r11, %r12, %r13, %r14, %r15, %r16}, {%r42, %r43, %r44, %r45};
	setp.ne.s32 	%p2, %r39, 0;
	@%p2 bra 	$L__BB9_5;
	wmma.store.d.sync.aligned.row.m16n16k16.global.f16 	[%rd1], {%r29, %r30, %r31, %r32}, %r35;
	bra.uni 	$L__BB9_6;
$L__BB9_5:
	wmma.store.d.sync.aligned.col.m16n16k16.global.f16 	[%rd1], {%r29, %r30, %r31, %r32}, %r35;
$L__BB9_6:
	ret;

}
	// .globl	_Z12wmma_exampleI6__halfS0_S0_S0_N6nvcuda4wmma9col_majorES3_EvPT_PT0_PT1_PT2_NS2_8layout_tESC_iiii
.visible .entry _Z12wmma_exampleI6__halfS0_S0_S0_N6nvcuda4wmma9col_majorES3_EvPT_PT0_PT1_PT2_NS2_8layout_tESC_iiii(
	.param .u64 .ptr .align 1 _Z12wmma_exampleI6__halfS0_S0_S0_N6nvcuda4wmma9col_majorES3_EvPT_PT0_PT1_PT2_NS2_8layout_tESC_iiii_param_0,
	.param .u64 .ptr .align 1 _Z12wmma_exampleI6__halfS0_S0_S0_N6nvcuda4wmma9col_majorES3_EvPT_PT0_PT1_PT2_NS2_8layout_tESC_iiii_param_1,
	.param .u64 .ptr .align 1 _Z12wmma_exampleI6__halfS0_S0_S0_N6nvcuda4wmma9col_majorES3_EvPT_PT0_PT1_PT2_NS2_8layout_tESC_iiii_param_2,
	.param .u64 .ptr .align 1 _Z12wmma_exampleI6__halfS0_S0_S0_N6nvcuda4wmma9col_majorES3_EvPT_PT0_PT1_PT2_NS2_8layout_tESC_iiii_param_3,
	.param .u32 _Z12wmma_exampleI6__halfS0_S0_S0_N6nvcuda4wmma9col_majorES3_EvPT_PT0_PT1_PT2_NS2_8layout_tESC_iiii_param_4,
	.param .u32 _Z12wmma_exampleI6__halfS0_S0_S0_N6nvcuda4wmma9col_majorES3_EvPT_PT0_PT1_PT2_NS2_8layout_tESC_iiii_param_5,
	.param .u32 _Z12wmma_exampleI6__halfS0_S0_S0_N6nvcuda4wmma9col_majorES3_EvPT_PT0_PT1_PT2_NS2_8layout_tESC_iiii_param_6,
	.param .u32 _Z12wmma_exampleI6__halfS0_S0_S0_N6nvcuda4wmma9col_majorES3_EvPT_PT0_PT1_PT2_NS2_8layout_tESC_iiii_param_7,
	.param .u32 _Z12wmma_exampleI6__halfS0_S0_S0_N6nvcuda4wmma9col_majorES3_EvPT_PT0_PT1_PT2_NS2_8layout_tESC_iiii_param_8,
	.param .u32 _Z12wmma_exampleI6__halfS0_S0_S0_N6nvcuda4wmma9col_majorES3_EvPT_PT0_PT1_PT2_NS2_8layout_tESC_iiii_param_9
)
{
	.reg .pred 	%p<3>;
	.reg .b32 	%r<46>;
	.reg .b64 	%rd<9>;

	ld.param.u64 	%rd3, [_Z12wmma_exampleI6__halfS0_S0_S0_N6nvcuda4wmma9col_majorES3_EvPT_PT0_PT1_PT2_NS2_8layout_tESC_iiii_param_0];
	ld.param.u64 	%rd4, [_Z12wmma_exampleI6__halfS0_S0_S0_N6nvcuda4wmma9col_majorES3_EvPT_PT0_PT1_PT2_NS2_8layout_tESC_iiii_param_1];
	ld.param.u64 	%rd5, [_Z12wmma_exampleI6__halfS0_S0_S0_N6nvcuda4wmma9col_majorES3_EvPT_PT0_PT1_PT2_NS2_8layout_tESC_iiii_param_2];
	ld.param.u64 	%rd6, [_Z12wmma_exampleI6__halfS0_S0_S0_N6nvcuda4wmma9col_majorES3_EvPT_PT0_PT1_PT2_NS2_8layout_tESC_iiii_param_3];
	ld.param.u32 	%r36, [_Z12wmma_exampleI6__halfS0_S0_S0_N6nvcuda4wmma9col_majorES3_EvPT_PT0_PT1_PT2_NS2_8layout_tESC_iiii_param_4];
	ld.param.u32 	%r37, [_Z12wmma_exampleI6__halfS0_S0_S0_N6nvcuda4wmma9col_majorES3_EvPT_PT0_PT1_PT2_NS2_8layout_tESC_iiii_param_6];
	ld.param.u32 	%r38, [_Z12wmma_exampleI6__halfS0_S0_S0_N6nvcuda4wmma9col_majorES3_EvPT_PT0_PT1_PT2_NS2_8layout_tESC_iiii_param_7];
	ld.param.u32 	%r35, [_Z12wmma_exampleI6__halfS0_S0_S0_N6nvcuda4wmma9col_majorES3_EvPT_PT0_PT1_PT2_NS2_8layout_tESC_iiii_param_9];
	cvta.to.global.u64 	%rd1, %rd6;
	cvta.to.global.u64 	%rd2, %rd5;
	cvta.to.global.u64 	%rd7, %rd4;
	cvta.to.global.u64 	%rd8, %rd3;
	wmma.load.a.sync.aligned.col.m16n16k16.global.f16 	{%r1, %r2, %r3, %r4, %r5, %r6, %r7, %r8}, [%rd8], %r37;
	wmma.load.b.sync.aligned.col.m16n16k16.global.f16 	{%r9, %r10, %r11, %r12, %r13, %r14, %r15, %r16}, [%rd7], %r38;
	setp.ne.s32 	%p1, %r36, 0;
	@%p1 bra 	$L__BB10_2;
	ld.param.u32 	%r41, [_Z12wmma_exampleI6__halfS0_S0_S0_N6nvcuda4wmma9col_majorES3_EvPT_PT0_PT1_PT2_NS2_8layout_tESC_iiii_param_8];
	wmma.load.c.sync.aligned.row.m16n16k16.global.f16 	{%r42, %r43, %r44, %r45}, [%rd2], %r41;
	bra.uni 	$L__BB10_3;
$L__BB10_2:
	ld.param.u32 	%r40, [_Z12wmma_exampleI6__halfS0_S0_S0_N6nvcuda4wmma9col_majorES3_EvPT_PT0_PT1_PT2_NS2_8layout_tESC_iiii_param_8];
	wmma.load.c.sync.aligned.col.m16n16k16.global.f16 	{%r42, %r43, %r44, %r45}, [%rd2], %r40;
$L__BB10_3:
	ld.param.u32 	%r39, [_Z12wmma_exampleI6__halfS0_S0_S0_N6nvcuda4wmma9col_majorES3_EvPT_PT0_PT1_PT2_NS2_8layout_tESC_iiii_param_5];
	wmma.mma.sync.aligned.col.col.m16n16k16.f16.f16 {%r29, %r30, %r31, %r32}, {%r1, %r2, %r3, %r4, %r5, %r6, %r7, %r8}, {%r9, %r10, %r11, %r12, %r13, %r14, %r15, %r16}, {%r42, %r43, %r44, %r45};
	setp.ne.s32 	%p2, %r39, 0;
	@%p2 bra 	$L__BB10_5;
	wmma.store.d.sync.aligned.row.m16n16k16.global.f16 	[%rd1], {%r29, %r30, %r31, %r32}, %r35;
	bra.uni 	$L__BB10_6;
$L__BB10_5:
	wmma.store.d.sync.aligned.col.m16n16k16.global.f16 	[%rd1], {%r29, %r30, %r31, %r32}, %r35;
$L__BB10_6:
	ret;

}
	// .globl	_Z14generic_matmulI6__halfS0_fN6nvcuda4wmma9col_majorES3_EvPT_PT0_PT1_iiiiiiff
.visible .entry _Z14generic_matmulI6__halfS0_fN6nvcuda4wmma9col_majorES3_EvPT_PT0_PT1_iiiiiiff(
	.param .u64 .ptr .align 1 _Z14generic_matmulI6__halfS0_fN6nvcuda4wmma9col_majorES3_EvPT_PT0_PT1_iiiiiiff_param_0,
	.param .u64 .ptr .align 1 _Z14generic_matmulI6__halfS0_fN6nvcuda4wmma9col_majorES3_EvPT_PT0_PT1_iiiiiiff_param_1,
	.param .u64 .ptr .align 1 _Z14generic_matmulI6__halfS0_fN6nvcuda4wmma9col_majorES3_EvPT_PT0_PT1_iiiiiiff_param_2,
	.param .u32 _Z14generic_matmulI6__halfS0_fN6nvcuda4wmma9col_majorES3_EvPT_PT0_PT1_iiiiiiff_param_3,
	.param .u32 _Z14generic_matmulI6__halfS0_fN6nvcuda4wmma9col_majorES3_EvPT_PT0_PT1_iiiiiiff_param_4,
	.param .u32 _Z14generic_matmulI6__halfS0_fN6nvcuda4wmma9col_majorES3_EvPT_PT0_PT1_iiiiiiff_param_5,
	.param .u32 _Z14generic_matmulI6__halfS0_fN6nvcuda4wmma9col_majorES3_EvPT_PT0_PT1_iiiiiiff_param_6,
	.param .u32 _Z14generic_matmulI6__halfS0_fN6nvcuda4wmma9col_majorES3_EvPT_PT0_PT1_iiiiiiff_param_7,
	.param .u32 _Z14generic_matmulI6__halfS0_fN6nvcuda4wmma9col_majorES3_EvPT_PT0_PT1_iiiiiiff_param_8,
	.param .f32 _Z14generic_matmulI6__halfS0_fN6nvcuda4wmma9col_majorES3_EvPT_PT0_PT1_iiiiiiff_param_9,
	.param .f32 _Z14generic_matmulI6__halfS0_fN6nvcuda4wmma9col_majorES3_EvPT_PT0_PT1_iiiiiiff_param_10
)
{
	.reg .pred 	%p<30>;
	.reg .b32 	%r<209>;
	.reg .b32 	%f<257>;
	.reg .b64 	%rd<30>;

	ld.param.u64 	%rd5, [_Z14generic_matmulI6__halfS0_fN6nvcuda4wmma9col_majorES3_EvPT_PT0_PT1_iiiiiiff_param_0];
	ld.param.u64 	%rd6, [_Z14generic_matmulI6__halfS0_fN6nvcuda4wmma9col_majorES3_EvPT_PT0_PT1_iiiiiiff_param_1];
	ld.param.u32 	%r61, [_Z14generic_matmulI6__halfS0_fN6nvcuda4wmma9col_majorES3_EvPT_PT0_PT1_iiiiiiff_param_3];
	ld.param.u32 	%r62, [_Z14generic_matmulI6__halfS0_fN6nvcuda4wmma9col_majorES3_EvPT_PT0_PT1_iiiiiiff_param_4];
	ld.param.u32 	%r64, [_Z14generic_matmulI6__halfS0_fN6nvcuda4wmma9col_majorES3_EvPT_PT0_PT1_iiiiiiff_param_6];
	ld.param.u32 	%r66, [_Z14generic_matmulI6__halfS0_fN6nvcuda4wmma9col_majorES3_EvPT_PT0_PT1_iiiiiiff_param_8];
	cvta.to.global.u64 	%rd1, %rd6;
	cvta.to.global.u64 	%rd2, %rd5;
	mov.u32 	%r67, %ctaid.x;
	mov.u32 	%r68, %ntid.x;
	mov.u32 	%r69, %tid.x;
	mad.lo.s32 	%r70, %r67, %r68, %r69;
	shr.u32 	%r1, %r70, 5;
	mov.u32 	%r71, %ctaid.y;
	mov.u32 	%r72, %ntid.y;
	mov.u32 	%r73, %tid.y;
	mad.lo.s32 	%r2, %r71, %r72, %r73;
	setp.lt.s32 	%p2, %r66, 1;
	mov.f32 	%f177, 0f00000000;
	mov.f32 	%f178, %f177;
	mov.f32 	%f179, %f177;
	mov.f32 	%f180, %f177;
	mov.f32 	%f181, %f177;
	mov.f32 	%f182, %f177;
	mov.f32 	%f183, %f177;
	mov.f32 	%f184, %f177;
	@%p2 bra 	$L__BB11_18;
	ld.param.u32 	%r189, [_Z14generic_matmulI6__halfS0_fN6nvcuda4wmma9col_majorES3_EvPT_PT0_PT1_iiiiiiff_param_7];
	shl.b32 	%r3, %r1, 4;
	shl.b32 	%r4, %r2, 4;
	setp.lt.s32 	%p3, %r3, %r64;
	setp.lt.s32 	%p4, %r4, %r189;
	and.pred  	%p1, %p3, %p4;
	mul.lo.s32 	%r199, %r64, %r3;
	mul.lo.s32 	%r200, %r66, %r4;
	add.s32 	%r75, %r66, -1;
	shr.u32 	%r76, %r75, 4;
	add.s32 	%r7, %r76, 1;
	setp.lt.u32 	%p5, %r66, 49;
	mov.b32 	%r203, 0;
	mov.f32 	%f177, 0f00000000;
	@%p5 bra 	$L__BB11_13;
	mad.lo.s32 	%r201, %r66, 48, %r4;
	mad.lo.s32 	%r198, %r64, 48, %r3;
	shl.b32 	%r78, %r66, 5;
	add.s32 	%r197, %r78, %r4;
	shl.b32 	%r79, %r64, 5;
	add.s32 	%r196, %r79, %r3;
	shl.b32 	%r80, %r66, 4;
	add.s32 	%r195, %r80, %r4;
	shl.b32 	%r81, %r64, 4;
	add.s32 	%r194, %r81, %r3;
	and.b32  	%r82, %r7, 536870908;
	neg.s32 	%r191, %r82;
	mov.f32 	%f177, 0f00000000;
	mov.b32 	%r202, 32;
	not.pred 	%p6, %p1;
	mov.u32 	%r192, %r3;
	mov.u32 	%r193, %r4;
	mov.f32 	%f178, %f177;
	mov.f32 	%f179, %f177;
	mov.f32 	%f180, %f177;
	mov.f32 	%f181, %f177;
	mov.f32 	%f182, %f177;
	mov.f32 	%f183, %f177;
	mov.f32 	%f184, %f177;
$L__BB11_3:
	@%p6 bra 	$L__BB11_5;
	setp.eq.s32 	%p7, %r62, 1;
	setp.eq.s32 	%p8, %r61, 1;
	selp.b32 	%r83, %r192, %r199, %p8;
	selp.b32 	%r84, %r200, %r193, %p7;
	mul.wide.s32 	%rd7, %r83, 2;
	add.s64 	%rd8, %rd2, %rd7;
	wmma.load.a.sync.aligned.col.m16n16k16.global.f16 	{%r85, %r86, %r87, %r88, %r89, %r90, %r91, %r92}, [%rd8], %r64;
	mul.wide.u32 	%rd9, %r84, 2;
	add.s64 	%rd10, %rd1, %rd9;
	wmma.load.b.sync.aligned.col.m16n16k16.global.f16 	{%r93, %r94, %r95, %r96, %r97, %r98, %r99, %r100}, [%rd10], %r66;
	wmma.mma.sync.aligned.col.col.m16n16k16.f32.f32 {%f184, %f183, %f182, %f181, %f180, %f179, %f178, %f177}, {%r85, %r86, %r87, %r88, %r89, %r90, %r91, %r92}, {%r93, %r94, %r95, %r96, %r97, %r98, %r99, %r100}, {%f184, %f183, %f182, %f181, %f180, %f179, %f178, %f177};
$L__BB11_5:
	@%p6 bra 	$L__BB11_7;
	setp.eq.s32 	%p10, %r62, 1;
	setp.eq.s32 	%p11, %r61, 1;
	add.s32 	%r101, %r199, 16;
	selp.b32 	%r102, %r194, %r101, %p11;
	add.s32 	%r103, %r200, 16;
	selp.b32 	%r104, %r103, %r195, %p10;
	mul.wide.s32 	%rd11, %r102, 2;
	add.s64 	%rd12, %rd2, %rd11;
	wmma.load.a.sync.aligned.col.m16n16k16.global.f16 	{%r105, %r106, %r107, %r108, %r109, %r110, %r111, %r112}, [%rd12], %r64;
	mul.wide.u32 	%rd13, %r104, 2;
	add.s64 	%rd14, %rd1, %rd13;
	wmma.load.b.sync.aligned.col.m16n16k16.global.f16 	{%r113, %r114, %r115, %r116, %r117, %r118, %r119, %r120}, [%rd14], %r66;
	wmma.mma.sync.aligned.col.col.m16n16k16.f32.f32 {%f184, %f183, %f182, %f181, %f180, %f179, %f178, %f177}, {%r105, %r106, %r107, %r108, %r109, %r110, %r111, %r112}, {%r113, %r114, %r115, %r116, %r117, %r118, %r119, %r120}, {%f184, %f183, %f182, %f181, %f180, %f179, %f178, %f177};
$L__BB11_7:
	@%p6 bra 	$L__BB11_9;
	setp.eq.s32 	%p13, %r62, 1;
	setp.eq.s32 	%p14, %r61, 1;
	add.s32 	%r121, %r199, 32;
	selp.b32 	%r122, %r196, %r121, %p14;
	add.s32 	%r123, %r200, 32;
	selp.b32 	%r124, %r123, %r197, %p13;
	mul.wide.s32 	%rd15, %r122, 2;
	add.s64 	%rd16, %rd2, %rd15;
	wmma.load.a.sync.aligned.col.m16n16k16.global.f16 	{%r125, %r126, %r127, %r128, %r129, %r130, %r131, %r132}, [%rd16], %r64;
	mul.wide.u32 	%rd17, %r124, 2;
	add.s64 	%rd18, %rd1, %rd17;
	wmma.load.b.sync.aligned.col.m16n16k16.global.f16 	{%r133, %r134, %r135, %r136, %r137, %r138, %r139, %r140}, [%rd18], %r66;
	wmma.mma.sync.aligned.col.col.m16n16k16.f32.f32 {%f184, %f183, %f182, %f181, %f180, %f179, %f178, %f177}, {%r125, %r126, %r127, %r128, %r129, %r130, %r131, %r132}, {%r133, %r134, %r135, %r136, %r137, %r138, %r139, %r140}, {%f184, %f183, %f182, %f181, %f180, %f179, %f178, %f177};
$L__BB11_9:
	@%p6 bra 	$L__BB11_11;
	setp.eq.s32 	%p16, %r62, 1;
	setp.eq.s32 	%p17, %r61, 1;
	add.s32 	%r141, %r199, 48;
	selp.b32 	%r142, %r198, %r141, %p17;
	add.s32 	%r143, %r200, 48;
	selp.b32 	%r144, %r143, %r201, %p16;
	mul.wide.s32 	%rd19, %r142, 2;
	add.s64 	%rd20, %rd2, %rd19;
	wmma.load.a.sync.aligned.col.m16n16k16.global.f16 	{%r145, %r146, %r147, %r148, %r149, %r150, %r151, %r152}, [%rd20], %r64;
	mul.wide.u32 	%rd21, %r144, 2;
	add.s64 	%rd22, %rd1, %rd21;
	wmma.load.b.sync.aligned.col.m16n16k16.global.f16 	{%r153, %r154, %r155, %r156, %r157, %r158, %r159, %r160}, [%rd22], %r66;
	wmma.mma.sync.aligned.col.col.m16n16k16.f32.f32 {%f184, %f183, %f182, %f181, %f180, %f179, %f178, %f177}, {%r145, %r146, %r147, %r148, %r149, %r150, %r151, %r152}, {%r153, %r154, %r155, %r156, %r157, %r158, %r159, %r160}, {%f184, %f183, %f182, %f181, %f180, %f179, %f178, %f177};
$L__BB11_11:
	add.s32 	%r202, %r202, 64;
	shl.b32 	%r161, %r66, 6;
	add.s32 	%r201, %r201, %r161;
	add.s32 	%r200, %r200, 64;
	add.s32 	%r199, %r199, 64;
	shl.b32 	%r162, %r64, 6;
	add.s32 	%r198, %r198, %r162;
	add.s32 	%r197, %r197, %r161;
	add.s32 	%r196, %r196, %r162;
	add.s32 	%r195, %r195, %r161;
	add.s32 	%r194, %r194, %r162;
	add.s32 	%r193, %r193, %r161;
	add.s32 	%r192, %r192, %r162;
	add.s32 	%r191, %r191, 4;
	setp.ne.s32 	%p18, %r191, 0;
	@%p18 bra 	$L__BB11_3;
	add.s32 	%r203, %r202, -32;
$L__BB11_13:
	add.s32 	%r163, %r66, -1;
	shr.u32 	%r164, %r163, 4;
	add.s32 	%r165, %r164, 1;
	and.b32  	%r41, %r165, 3;
	setp.eq.s32 	%p19, %r41, 0;
	@%p19 bra 	$L__BB11_18;
	mad.lo.s32 	%r208, %r203, %r66, %r4;
	shl.b32 	%r43, %r66, 4;
	mad.lo.s32 	%r207, %r66, %r4, %r203;
	mad.lo.s32 	%r206, %r64, %r3, %r203;
	mad.lo.s32 	%r205, %r203, %r64, %r3;
	shl.b32 	%r47, %r64, 4;
	neg.s32 	%r204, %r41;
	not.pred 	%p20, %p1;
$L__BB11_15:
	.pragma "nounroll";
	@%p20 bra 	$L__BB11_17;
	setp.eq.s32 	%p21, %r62, 1;
	setp.eq.s32 	%p22, %r61, 1;
	selp.b32 	%r166, %r205, %r206, %p22;
	selp.b32 	%r167, %r207, %r208, %p21;
	mul.wide.s32 	%rd23, %r166, 2;
	add.s64 	%rd24, %rd2, %rd23;
	wmma.load.a.sync.aligned.col.m16n16k16.global.f16 	{%r168, %r169, %r170, %r171, %r172, %r173, %r174, %r175}, [%rd24], %r64;
	mul.wide.u32 	%rd25, %r167, 2;
	add.s64 	%rd26, %rd1, %rd25;
	wmma.load.b.sync.aligned.col.m16n16k16.global.f16 	{%r176, %r177, %r178, %r179, %r180, %r181, %r182, %r183}, [%rd26], %r66;
	wmma.mma.sync.aligned.col.col.m16n16k16.f32.f32 {%f184, %f183, %f182, %f181, %f180, %f179, %f178, %f177}, {%r168, %r169, %r170, %r171, %r172, %r173, %r174, %r175}, {%r176, %r177, %r178, %r179, %r180, %r181, %r182, %r183}, {%f184, %f183, %f182, %f181, %f180, %f179, %f178, %f177};
$L__BB11_17:
	add.s32 	%r208, %r208, %r43;
	add.s32 	%r207, %r207, 16;
	add.s32 	%r206, %r206, 16;
	add.s32 	%r205, %r205, %r47;
	add.s32 	%r204, %r204, 1;
	setp.ne.s32 	%p23, %r204, 0;
	@%p23 bra 	$L__BB11_15;
$L__BB11_18:
	ld.param.u32 	%r190, [_Z14generic_matmulI6__halfS0_fN6nvcuda4wmma9col_majorES3_EvPT_PT0_PT1_iiiiiiff_param_7];
	shl.b32 	%r59, %r1, 4;
	shl.b32 	%r60, %r2, 4;
	setp.ge.s32 	%p24, %r59, %r64;
	setp.ge.s32 	%p25, %r60, %r190;
	or.pred  	%p26, %p24, %p25;
	@%p26 bra 	$L__BB11_25;
	ld.param.u32 	%r187, [_Z14generic_matmulI6__halfS0_fN6nvcuda4wmma9col_majorES3_EvPT_PT0_PT1_iiiiiiff_param_5];
	ld.param.u64 	%rd29, [_Z14generic_matmulI6__halfS0_fN6nvcuda4wmma9col_majorES3_EvPT_PT0_PT1_iiiiiiff_param_2];
	setp.ne.s32 	%p27, %r187, 0;
	setp.eq.s32 	%p28, %r187, 1;
	mad.lo.s32 	%r184, %r64, %r60, %r59;
	mad.lo.s32 	%r185, %r64, %r59, %r60;
	selp.b32 	%r186, %r184, %r185, %p28;
	cvta.to.global.u64 	%rd27, %rd29;
	mul.wide.u32 	%rd28, %r186, 4;
	add.s64 	%rd3, %rd27, %rd28;
	@%p27 bra 	$L__BB11_21;
	wmma.load.c.sync.aligned.row.m16n16k16.global.f32 	{%f249, %f250, %f251, %f252, %f253, %f254, %f255, %f256}, [%rd3], %r64;
	bra.uni 	$L__BB11_22;
$L__BB11_21:
	wmma.load.c.sync.aligned.col.m16n16k16.global.f32 	{%f249, %f250, %f251, %f252, %f253, %f254, %f255, %f256}, [%rd3], %r64;
$L__BB11_22:
	ld.param.f32 	%f168, [_Z14generic_matmulI6__halfS0_fN6nvcuda4wmma9col_majorES3_EvPT_PT0_PT1_iiiiiiff_param_10];
	ld.param.f32 	%f167, [_Z14generic_matmulI6__halfS0_fN6nvcuda4wmma9col_majorES3_EvPT_PT0_PT1_iiiiiiff_param_9];
	ld.param.u32 	%r188, [_Z14generic_matmulI6__halfS0_fN6nvcuda4wmma9col_majorES3_EvPT_PT0_PT1_iiiiiiff_param_5];
	setp.ne.s32 	%p29, %r188, 0;
	mul.f32 	%f159, %f168, %f249;
	fma.rn.f32 	%f145, %f167, %f184, %f159;
	mul.f32 	%f160, %f168, %f250;
	fma.rn.f32 	%f146, %f167, %f183, %f160;
	mul.f32 	%f161, %f168, %f251;
	fma.rn.f32 	%f147, %f167, %f182, %f161;
	mul.f32 	%f162, %f168, %f252;
	fma.rn.f32 	%f148, %f167, %f181, %f162;
	mul.f32 	%f163, %f168, %f253;
	fma.rn.f32 	%f149, %f167, %f180, %f163;
	mul.f32 	%f164, %f168, %f254;
	fma.rn.f32 	%f150, %f167, %f179, %f164;
	mul.f32 	%f165, %f168, %f255;
	fma.rn.f32 	%f151, %f167, %f178, %f165;
	mul.f32 	%f166, %f168, %f256;
	fma.rn.f32 	%f152, %f167, %f177, %f166;
	@%p29 bra 	$L__BB11_24;
	wmma.store.d.sync.aligned.row.m16n16k16.global.f32 	[%rd3], {%f145, %f146, %f147, %f148, %f149, %f150, %f151, %f152}, %r64;
	bra.uni 	$L__BB11_25;
$L__BB11_24:
	wmma.store.d.sync.aligned.col.m16n16k16.global.f32 	[%rd3], {%f145, %f146, %f147, %f148, %f149, %f150, %f151, %f152}, %r64;
$L__BB11_25:
	ret;

}
	// .globl	_Z14generic_matmulI6__halfS0_fN6nvcuda4wmma9row_majorES3_EvPT_PT0_PT1_iiiiiiff
.visible .entry _Z14generic_matmulI6__halfS0_fN6nvcuda4wmma9row_majorES3_EvPT_PT0_PT1_iiiiiiff(
	.param .u64 .ptr .align 1 _Z14generic_matmulI6__halfS0_fN6nvcuda4wmma9row_majorES3_EvPT_PT0_PT1_iiiiiiff_param_0,
	.param .u64 .ptr .align 1 _Z14generic_matmulI6__halfS0_fN6nvcuda4wmma9row_majorES3_EvPT_PT0_PT1_iiiiiiff_param_1,
	.param .u64 .ptr .align 1 _Z14generic_matmulI6__halfS0_fN6nvcuda4wmma9row_majorES3_EvPT_PT0_PT1_iiiiiiff_param_2,
	.param .u32 _Z14generic_matmulI6__halfS0_fN6nvcuda4wmma9row_majorES3_EvPT_PT0_PT1_iiiiiiff_param_3,
	.param .u32 _Z14generic_matmulI6__halfS0_fN6nvcuda4wmma9row_majorES3_EvPT_PT0_PT1_iiiiiiff_param_4,
	.param .u32 _Z14generic_matmulI6__halfS0_fN6nvcuda4wmma9row_majorES3_EvPT_PT0_PT1_iiiiiiff_param_5,
	.param .u32 _Z14generic_matmulI6__halfS0_fN6nvcuda4wmma9row_majorES3_EvPT_PT0_PT1_iiiiiiff_param_6,
	.param .u32 _Z14generic_matmulI6__halfS0_fN6nvcuda4wmma9row_majorES3_EvPT_PT0_PT1_iiiiiiff_param_7,
	.param .u32 _Z14generic_matmulI6__halfS0_fN6nvcuda4wmma9row_majorES3_EvPT_PT0_PT1_iiiiiiff_param_8,
	.param .f32 _Z14generic_matmulI6__halfS0_fN6nvcuda4wmma9row_majorES3_EvPT_PT0_PT1_iiiiiiff_param_9,
	.param .f32 _Z14generic_matmulI6__halfS0_fN6nvcuda4wmma9row_majorES3_EvPT_PT0_PT1_iiiiiiff_param_10
)
{
	.reg .pred 	%p<30>;
	.reg .b32 	%r<209>;
	.reg .b32 	%f<257>;
	.reg .b64 	%rd<30>;

	ld.param.u64 	%rd5, [_Z14generic_matmulI6__halfS0_fN6nvcuda4wmma9row_majorES3_EvPT_PT0_PT1_iiiiiiff_param_0];
	ld.param.u64 	%rd6, [_Z14generic_matmulI6__halfS0_fN6nvcuda4wmma9row_majorES3_EvPT_PT0_PT1_iiiiiiff_param_1];
	ld.param.u32 	%r61, [_Z14generic_matmulI6__halfS0_fN6nvcuda4wmma9row_majorES3_EvPT_PT0_PT1_iiiiiiff_param_3];
	ld.param.u32 	%r62, [_Z14generic_matmulI6__halfS0_fN6nvcuda4wmma9row_majorES3_EvPT_PT0_PT1_iiiiiiff_param_4];
	ld.param.u32 	%r64, [_Z14generic_matmulI6__halfS0_fN6nvcuda4wmma9row_majorES3_EvPT_PT0_PT1_iiiiiiff_param_6];
	ld.param.u32 	%r66, [_Z14generic_matmulI6__halfS0_fN6nvcuda4wmma9row_majorES3_EvPT_PT0_PT1_iiiiiiff_param_8];
	cvta.to.global.u64 	%rd1, %rd6;
	cvta.to.global.u64 	%rd2, %rd5;
	mov.u32 	%r67, %ctaid.x;
	mov.u32 	%r68, %ntid.x;
	mov.u32 	%r69, %tid.x;
	mad.lo.s32 	%r70, %r67, %r68, %r69;
	shr.u32 	%r1, %r70, 5;
	mov.u32 	%r71, %ctaid.y;
	mov.u32 	%r72, %ntid.y;
	mov.u32 	%r73, %tid.y;
	mad.lo.s32 	%r2, %r71, %r72, %r73;
	setp.lt.s32 	%p2, %r66, 1;
	mov.f32 	%f177, 0f00000000;
	mov.f32 	%f178, %f177;
	mov.f32 	%f179, %f177;
	mov.f32 	%f180, %f177;
	mov.f32 	%f181, %f177;
	mov.f32 	%f182, %f177;
	mov.f32 	%f183, %f177;
	mov.f32 	%f184, %f177;
	@%p2 bra 	$L__BB12_18;
	ld.param.u32 	%r189, [_Z14generic_matmulI6__halfS0_fN6nvcuda4wmma9row_majorES3_EvPT_PT0_PT1_iiiiiiff_param_7];
	shl.b32 	%r3, %r1, 4;
	shl.b32 	%r4, %r2, 4;
	setp.lt.s32 	%p3, %r3, %r64;
	setp.lt.s32 	%p4, %r4, %r189;
	and.pred  	%p1, %p3, %p4;
	mul.lo.s32 	%r199, %r64, %r3;
	mul.lo.s32 	%r200, %r66, %r4;
	add.s32 	%r75, %r66, -1;
	shr.u32 	%r76, %r75, 4;
	add.s32 	%r7, %r76, 1;
	setp.lt.u32 	%p5, %r66, 49;
	mov.b32 	%r203, 0;
	mov.f32 	%f177, 0f00000000;
	@%p5 bra 	$L__BB12_13;
	mad.lo.s32 	%r201, %r66, 48, %r4;
	mad.lo.s32 	%r198, %r64, 48, %r3;
	shl.b32 	%r78, %r66, 5;
	add.s32 	%r197, %r78, %r4;
	shl.b32 	%r79, %r64, 5;
	add.s32 	%r196, %r79, %r3;
	shl.b32 	%r80, %r66, 4;
	add.s32 	%r195, %r80, %r4;
	shl.b32 	%r81, %r64, 4;
	add.s32 	%r194, %r81, %r3;
	and.b32  	%r82, %r7, 536870908;
	neg.s32 	%r191, %r82;
	mov.f32 	%f177, 0f00000000;
	mov.b32 	%r202, 32;
	not.pred 	%p6, %p1;
	mov.u32 	%r192, %r3;
	mov.u32 	%r193, %r4;
	mov.f32 	%f178, %f177;
	mov.f32 	%f179, %f177;
	mov.f32 	%f180, %f177;
	mov.f32 	%f181, %f177;
	mov.f32 	%f182, %f177;
	mov.f32 	%f183, %f177;
	mov.f32 	%f184, %f177;
$L__BB12_3:
	@%p6 bra 	$L__BB12_5;
	setp.eq.s32 	%p7, %r62, 1;
	setp.eq.s32 	%p8, %r61, 1;
	selp.b32 	%r83, %r192, %r199, %p8;
	selp.b32 	%r84, %r200, %r193, %p7;
	mul.wide.s32 	%rd7, %r83, 2;
	add.s64 	%rd8, %rd2, %rd7;
	wmma.load.a.sync.aligned.row.m16n16k16.global.f16 	{%r85, %r86, %r87, %r88, %r89, %r90, %r91, %r92}, [%rd8], %r64;
	mul.wide.u32 	%rd9, %r84, 2;
	add.s64 	%rd10, %rd1, %rd9;
	wmma.load.b.sync.aligned.row.m16n16k16.global.f16 	{%r93, %r94, %r95, %r96, %r97, %r98, %r99, %r100}, [%rd10], %r66;
	wmma.mma.sync.aligned.row.row.m16n16k16.f32.f32 {%f184, %f183, %f182, %f181, %f180, %f179, %f178, %f177}, {%r85, %r86, %r87, %r88, %r89, %r90, %r91, %r92}, {%r93, %r94, %r95, %r96, %r97, %r98, %r99, %r100}, {%f184, %f183, %f182, %f181, %f180, %f179, %f178, %f177};
$L__BB12_5:
	@%p6 bra 	$L__BB12_7;
	setp.eq.s32 	%p10, %r62, 1;
	setp.eq.s32 	%p11, %r61, 1;
	add.s32 	%r101, %r199, 16;
	selp.b32 	%r102, %r194, %r101, %p11;
	add.s32 	%r103, %r200, 16;
	selp.b32 	%r104, %r103, %r195, %p10;
	mul.wide.s32 	%rd11, %r102, 2;
	add.s64 	%rd12, %rd2, %rd11;
	wmma.load.a.sync.aligned.row.m16n16k16.global.f16 	{%r105, %r106, %r107, %r108, %r109, %r110, %r111, %r112}, [%rd12], %r64;
	mul.wide.u32 	%rd13, %r104, 2;
	add.s64 	%rd14, %rd1, %rd13;
	wmma.load.b.sync.aligned.row.m16n16k16.global.f16 	{%r113, %r114, %r115, %r116, %r117, %r118, %r119, %r120}, [%rd14], %r66;
	wmma.mma.sync.aligned.row.row.m16n16k16.f32.f32 {%f184, %f183, %f182, %f181, %f180, %f179, %f178, %f177}, {%r105, %r106, %r107, %r108, %r109, %r110, %r111, %r112}, {%r113, %r114, %r115, %r116, %r117, %r118, %r119, %r120}, {%f184, %f183, %f182, %f181, %f180, %f179, %f178, %f177};
$L__BB12_7:
	@%p6 bra 	$L__BB12_9;
	setp.eq.s32 	%p13, %r62, 1;
	setp.eq.s32 	%p14, %r61, 1;
	add.s32 	%r121, %r199, 32;
	selp.b32 	%r122, %r196, %r121, %p14;
	add.s32 	%r123, %r200, 32;
	selp.b32 	%r124, %r123, %r197, %p13;
	mul.wide.s32 	%rd15, %r122, 2;
	add.s64 	%rd16, %rd2, %rd15;
	wmma.load.a.sync.aligned.row.m16n16k16.global.f16 	{%r125, %r126, %r127, %r128, %r129, %r130, %r131, %r132}, [%rd16], %r64;
	mul.wide.u32 	%rd17, %r124, 2;
	add.s64 	%rd18, %rd1, %rd17;
	wmma.load.b.sync.aligned.row.m16n16k16.global.f16 	{%r133, %r134, %r135, %r136, %r137, %r138, %r139, %r140}, [%rd18], %r66;
	wmma.mma.sync.aligned.row.row.m16n16k16.f32.f32 {%f184, %f183, %f182, %f181, %f180, %f179, %f178, %f177}, {%r125, %r126, %r127, %r128, %r129, %r130, %r131, %r132}, {%r133, %r134, %r135, %r136, %r137, %r138, %r139, %r140}, {%f184, %f183, %f182, %f181, %f180, %f179, %f178, %f177};
$L__BB12_9:
	@%p6 bra 	$L__BB12_11;
	setp.eq.s32 	%p16, %r62, 1;
	setp.eq.s32 	%p17, %r61, 1;
	add.s32 	%r141, %r199, 48;
	selp.b32 	%r142, %r198, %r141, %p17;
	add.s32 	%r143, %r200, 48;
	selp.b32 	%r144, %r143, %r201, %p16;
	mul.wide.s32 	%rd19, %r142, 2;
	add.s64 	%rd20, %rd2, %rd19;
	wmma.load.a.sync.aligned.row.m16n16k16.global.f16 	{%r145, %r146, %r147, %r148, %r149, %r150, %r151, %r152}, [%rd20], %r64;
	mul.wide.u32 	%rd21, %r144, 2;
	add.s64 	%rd22, %rd1, %rd21;
	wmma.load.b.sync.aligned.row.m16n16k16.global.f16 	{%r153, %r154, %r155, %r156, %r157, %r158, %r159, %r160}, [%rd22], %r66;
	wmma.mma.sync.aligned.row.row.m16n16k16.f32.f32 {%f184, %f183, %f182, %f181, %f180, %f179, %f178, %f177}, {%r145, %r146, %r147, %r148, %r149, %r150, %r151, %r152}, {%r153, %r154, %r155, %r156, %r157, %r158, %r159, %r160}, {%f184, %f183, %f182, %f181, %f180, %f179, %f178, %f177};
$L__BB12_11:
	add.s32 	%r202, %r202, 64;
	shl.b32 	%r161, %r66, 6;
	add.s32 	%r201, %r201, %r161;
	add.s32 	%r200, %r200, 64;
	add.s32 	%r199, %r199, 64;
	shl.b32 	%r162, %r64, 6;
	add.s32 	%r198, %r198, %r162;
	add.s32 	%r197, %r197, %r161;
	add.s32 	%r196, %r196, %r162;
	add.s32 	%r195, %r195, %r161;
	add.s32 	%r194, %r194, %r162;
	add.s32 	%r193, %r193, %r161;
	add.s32 	%r192, %r192, %r162;
	add.s32 	%r191, %r191, 4;
	setp.ne.s32 	%p18, %r191, 0;
	@%p18 bra 	$L__BB12_3;
	add.s32 	%r203, %r202, -32;
$L__BB12_13:
	add.s32 	%r163, %r66, -1;
	shr.u32 	%r164, %r163, 4;
	add.s32 	%r165, %r164, 1;
	and.b32  	%r41, %r165, 3;
	setp.eq.s32 	%p19, %r41, 0;
	@%p19 bra 	$L__BB12_18;
	mad.lo.s32 	%r208, %r203, %r66, %r4;
	shl.b32 	%r43, %r66, 4;
	mad.lo.s32 	%r207, %r66, %r4, %r203;
	mad.lo.s32 	%r206, %r64, %r3, %r203;
	mad.lo.s32 	%r205, %r203, %r64, %r3;
	shl.b32 	%r47, %r64, 4;
	neg.s32 	%r204, %r41;
	not.pred 	%p20, %p1;
$L__BB12_15:
	.pragma "nounroll";
	@%p20 bra 	$L__BB12_17;
	setp.eq.s32 	%p21, %r62, 1;
	setp.eq.s32 	%p22, %r61, 1;
	selp.b32 	%r166, %r205, %r206, %p22;
	selp.b32 	%r167, %r207, %r208, %p21;
	mul.wide.s32 	%rd23, %r166, 2;
	add.s64 	%rd24, %rd2, %rd23;
	wmma.load.a.sync.aligned.row.m16n16k16.global.f16 	{%r168, %r169, %r170, %r171, %r172, %r173, %r174, %r175}, [%rd24], %r64;
	mul.wide.u32 	%rd25, %r167, 2;
	add.s64 	%rd26, %rd1, %rd25;
	wmma.load.b.sync.aligned.row.m16n16k16.global.f16 	{%r176, %r177, %r178, %r179, %r180, %r181, %r182, %r183}, [%rd26], %r66;
	wmma.mma.sync.aligned.row.row.m16n16k16.f32.f32 {%f184, %f183, %f182, %f181, %f180, %f179, %f178, %f177}, {%r168, %r169, %r170, %r171, %r172, %r173, %r174, %r175}, {%r176, %r177, %r178, %r179, %r180, %r181, %r182, %r183}, {%f184, %f183, %f182, %f181, %f180, %f179, %f178, %f177};
$L__BB12_17:
	add.s32 	%r208, %r208, %r43;
	add.s32 	%r207, %r207, 16;
	add.s32 	%r206, %r206, 16;
	add.s32 	%r205, %r205, %r47;
	add.s32 	%r204, %r204, 1;
	setp.ne.s32 	%p23, %r204, 0;
	@%p23 bra 	$L__BB12_15;
$L__BB12_18:
	ld.param.u32 	%r190, [_Z14generic_matmulI6__halfS0_fN6nvcuda4wmma9row_majorES3_EvPT_PT0_PT1_iiiiiiff_param_7];
	shl.b32 	%r59, %r1, 4;
	shl.b32 	%r60, %r2, 4;
	setp.ge.s32 	%p24, %r59, %r64;
	setp.ge.s32 	%p25, %r60, %r190;
	or.pred  	%p26, %p24, %p25;
	@%p26 bra 	$L__BB12_25;
	ld.param.u32 	%r187, [_Z14generic_matmulI6__halfS0_fN6nvcuda4wmma9row_majorES3_EvPT_PT0_PT1_iiiiiiff_param_5];
	ld.param.u64 	%rd29, [_Z14generic_matmulI6__halfS0_fN6nvcuda4wmma9row_majorES3_EvPT_PT0_PT1_iiiiiiff_param_2];
	setp.ne.s32 	%p27, %r187, 0;
	setp.eq.s32 	%p28, %r187, 1;
	mad.lo.s32 	%r184, %r64, %r60, %r59;
	mad.lo.s32 	%r185, %r64, %r59, %r60;
	selp.b32 	%r186, %r184, %r185, %p28;
	cvta.to.global.u64 	%rd27, %rd29;
	mul.wide.u32 	%rd28, %r186, 4;
	add.s64 	%rd3, %rd27, %rd28;
	@%p27 bra 	$L__BB12_21;
	wmma.load.c.sync.aligned.row.m16n16k16.global.f32 	{%f249, %f250, %f251, %f252, %f253, %f254, %f255, %f256}, [%rd3], %r64;
	bra.uni 	$L__BB12_22;
$L__BB12_21:
	wmma.load.c.sync.aligned.col.m16n16k16.global.f32 	{%f249, %f250, %f251, %f252, %f253, %f254, %f255, %f256}, [%rd3], %r64;
$L__BB12_22:
	ld.param.f32 	%f168, [_Z14generic_matmulI6__halfS0_fN6nvcuda4wmma9row_majorES3_EvPT_PT0_PT1_iiiiiiff_param_10];
	ld.param.f32 	%f167, [_Z14generic_matmulI6__halfS0_fN6nvcuda4wmma9row_majorES3_EvPT_PT0_PT1_iiiiiiff_param_9];
	ld.param.u32 	%r188, [_Z14generic_matmulI6__halfS0_fN6nvcuda4wmma9row_majorES3_EvPT_PT0_PT1_iiiiiiff_param_5];
	setp.ne.s32 	%p29, %r188, 0;
	mul.f32 	%f159, %f168, %f249;
	fma.rn.f32 	%f145, %f167, %f184, %f159;
	mul.f32 	%f160, %f168, %f250;
	fma.rn.f32 	%f146, %f167, %f183, %f160;
	mul.f32 	%f161, %f168, %f251;
	fma.rn.f32 	%f147, %f167, %f182, %f161;
	mul.f32 	%f162, %f168, %f252;
	fma.rn.f32 	%f148, %f167, %f181, %f162;
	mul.f32 	%f163, %f168, %f253;
	fma.rn.f32 	%f149, %f167, %f180, %f163;
	mul.f32 	%f164, %f168, %f254;
	fma.rn.f32 	%f150, %f167, %f179, %f164;
	mul.f32 	%f165, %f168, %f255;
	fma.rn.f32 	%f151, %f167, %f178, %f165;
	mul.f32 	%f166, %f168, %f256;
	fma.rn.f32 	%f152, %f167, %f177, %f166;
	@%p29 bra 	$L__BB12_24;
	wmma.store.d.sync.aligned.row.m16n16k16.global.f32 	[%rd3], {%f145, %f146, %f147, %f148, %f149, %f150, %f151, %f152}, %r64;
	bra.uni 	$L__BB12_25;
$L__BB12_24:
	wmma.store.d.sync.aligned.col.m16n16k16.global.f32 	[%rd3], {%f145, %f146, %f147, %f148, %f149, %f150, %f151, %f152}, %r64;
$L__BB12_25:
	ret;

}


// ===== COMPILED SASS (sm_100) =====

	.target	sm_100

	.elftype	@"ET_EXEC"


//--------------------- .note.nv.tkinfo           --------------------------
	.section	.note.nv.tkinfo,"",@"SHT_NOTE"
	.sectionflags	@"SHF_NOTE_NV_TKINFO"
	.tkinfo
        /*0018*/ 	.word	0x00000002
        /*0030*/ 	.string	""
        /*0030*/ 	.string	"ptxas"
        /*0030*/ 	.string	"Cuda compilation tools, release 13.0, V13.0.88"
        /*0030*/ 	.string	"Build cuda_13.0.r13.0/compiler.36424714_0"
        /*0030*/ 	.string	"-arch sm_100 -m 64 "



//--------------------- .note.nv.cuinfo           --------------------------
	.section	.note.nv.cuinfo,"",@"SHT_NOTE"
	.sectionflags	@"SHF_NOTE_NV_CUINFO"
        /*0018*/ 	.short	0x0002
        /*001a*/ 	.short	0x0064
        /*001c*/ 	.short	0x0082
	.zero		2


//--------------------- .nv.info                  --------------------------
	.section	.nv.info,"",@"SHT_CUDA_INFO"
	.align	4


	//----- nvinfo : EIATTR_REGCOUNT
	.align		4
        /*0000*/ 	.byte	0x04, 0x2f
        /*0002*/ 	.short	(.L_1 - .L_0)
	.align		4
.L_0:
        /*0004*/ 	.word	index@(_Z7convertI6__halffEvPT_PT0_i)
        /*0008*/ 	.word	0x0000000a


	//----- nvinfo : EIATTR_FRAME_SIZE
	.align		4
.L_1:
        /*000c*/ 	.byte	0x04, 0x11
        /*000e*/ 	.short	(.L_3 - .L_2)
	.align		4
.L_2:
        /*0010*/ 	.word	index@(_Z7convertI6__halffEvPT_PT0_i)
        /*0014*/ 	.word	0x00000000


	//----- nvinfo : EIATTR_REGCOUNT
	.align		4
.L_3:
        /*0018*/ 	.byte	0x04, 0x2f
        /*001a*/ 	.short	(.L_5 - .L_4)
	.align		4
.L_4:
        /*001c*/ 	.word	index@(_Z7convertIffEvPT_PT0_i)
        /*0020*/ 	.word	0x0000000a


	//----- nvinfo : EIATTR_FRAME_SIZE
	.align		4
.L_5:
        /*0024*/ 	.byte	0x04, 0x11
        /*0026*/ 	.short	(.L_7 - .L_6)
	.align		4
.L_6:
        /*0028*/ 	.word	index@(_Z7convertIffEvPT_PT0_i)
        /*002c*/ 	.word	0x00000000


	//----- nvinfo : EIATTR_REGCOUNT
	.align		4
.L_7:
        /*0030*/ 	.byte	0x04, 0x2f
        /*0032*/ 	.short	(.L_9 - .L_8)
	.align		4
.L_8:
        /*0034*/ 	.word	index@(_Z12wmma_exampleI6__halfS0_ffN6nvcuda4wmma9row_majorES3_EvPT_PT0_PT1_PT2_NS2_8layout_tESC_iiii)
        /*0038*/ 	.word	0x00000020


	//----- nvinfo : EIATTR_FRAME_SIZE
	.align		4
.L_9:
        /*003c*/ 	.byte	0x04, 0x11
        /*003e*/ 	.short	(.L_11 - .L_10)
	.align		4
.L_10:
        /*0040*/ 	.word	index@(_Z12wmma_exampleI6__halfS0_ffN6nvcuda4wmma9row_majorES3_EvPT_PT0_PT1_PT2_NS2_8layout_tESC_iiii)
        /*0044*/ 	.word	0x00000000


	//----- nvinfo : EIATTR_REGCOUNT
	.align		4
.L_11:
        /*0048*/ 	.byte	0x04, 0x2f
        /*004a*/ 	.short	(.L_13 - .L_12)
	.align		4
.L_12:
        /*004c*/ 	.word	index@(_Z12wmma_exampleI6__halfS0_ffN6nvcuda4wmma9row_majorENS2_9col_majorEEvPT_PT0_PT1_PT2_NS2_8layout_tESD_iiii)
        /*0050*/ 	.word	0x00000020


	//----- nvinfo : EIATTR_FRAME_SIZE
	.align		4
.L_13:
        /*0054*/ 	.byte	0x04, 0x11
        /*0056*/ 	.short	(.L_15 - .L_14)
	.align		4
.L_14:
        /*0058*/ 	.word	index@(_Z12wmma_exampleI6__halfS0_ffN6nvcuda4wmma9row_majorENS2_9col_majorEEvPT_PT0_PT1_PT2_NS2_8layout_tESD_iiii)
        /*005c*/ 	.word	0x00000000


	//----- nvinfo : EIATTR_REGCOUNT
	.align		4
.L_15:
        /*0060*/ 	.byte	0x04, 0x2f
        /*0062*/ 	.short	(.L_17 - .L_16)
	.align		4
.L_16:
        /*0064*/ 	.word	index@(_Z12wmma_exampleI6__halfS0_ffN6nvcuda4wmma9col_majorENS2_9row_majorEEvPT_PT0_PT1_PT2_NS2_8layout_tESD_iiii)
        /*0068*/ 	.word	0x00000020


	//----- nvinfo : EIATTR_FRAME_SIZE
	.align		4
.L_17:
        /*006c*/ 	.byte	0x04, 0x11
        /*006e*/ 	.short	(.L_19 - .L_18)
	.align		4
.L_18:
        /*0070*/ 	.word	index@(_Z12wmma_exampleI6__halfS0_ffN6nvcuda4wmma9col_majorENS2_9row_majorEEvPT_PT0_PT1_PT2_NS2_8layout_tESD_iiii)
        /*0074*/ 	.word	0x00000000


	//----- nvinfo : EIATTR_REGCOUNT
	.align		4
.L_19:
        /*0078*/ 	.byte	0x04, 0x2f
        /*007a*/ 	.short	(.L_21 - .L_20)
	.align		4
.L_20:
        /*007c*/ 	.word	index@(_Z12wmma_exampleI6__halfS0_ffN6nvcuda4wmma9col_majorES3_EvPT_PT0_PT1_PT2_NS2_8layout_tESC_iiii)
        /*0080*/ 	.word	0x00000020


	//----- nvinfo : EIATTR_FRAME_SIZE
	.align		4
.L_21:
        /*0084*/ 	.byte	0x04, 0x11
        /*0086*/ 	.short	(.L_23 - .L_22)
	.align		4
.L_22:
        /*0088*/ 	.word	index@(_Z12wmma_exampleI6__halfS0_ffN6nvcuda4wmma9col_majorES3_EvPT_PT0_PT1_PT2_NS2_8layout_tESC_iiii)
        /*008c*/ 	.word	0x00000000


	//----- nvinfo : EIATTR_REGCOUNT
	.align		4
.L_23:
        /*0090*/ 	.byte	0x04, 0x2f
        /*0092*/ 	.short	(.L_25 - .L_24)
	.align		4
.L_24:
        /*0094*/ 	.word	index@(_Z12wmma_exampleI6__halfS0_S0_S0_N6nvcuda4wmma9row_majorES3_EvPT_PT0_PT1_PT2_NS2_8layout_tESC_iiii)
        /*0098*/ 	.word	0x0000001a


	//----- nvinfo : EIATTR_FRAME_SIZE
	.align		4
.L_25:
        /*009c*/ 	.byte	0x04, 0x11
        /*009e*/ 	.short	(.L_27 - .L_26)
	.align		4
.L_26:
        /*00a0*/ 	.word	index@(_Z12wmma_exampleI6__halfS0_S0_S0_N6nvcuda4wmma9row_majorES3_EvPT_PT0_PT1_PT2_NS2_8layout_tESC_iiii)
        /*00a4*/ 	.word	0x00000000


	//----- nvinfo : EIATTR_REGCOUNT
	.align		4
.L_27:
        /*00a8*/ 	.byte	0x04, 0x2f
        /*00aa*/ 	.short	(.L_29 - .L_28)
	.align		4
.L_28:
        /*00ac*/ 	.word	index@(_Z7convertIf6__halfEvPT_PT0_i)
        /*00b0*/ 	.word	0x0000000a


	//----- nvinfo : EIATTR_FRAME_SIZE
	.align		4
.L_29:
        /*00b4*/ 	.byte	0x04, 0x11
        /*00b6*/ 	.short	(.L_31 - .L_30)
	.align		4
.L_30:
        /*00b8*/ 	.word	index@(_Z7convertIf6__halfEvPT_PT0_i)
        /*00bc*/ 	.word	0x00000000


	//----- nvinfo : EIATTR_REGCOUNT
	.align		4
.L_31:
        /*00c0*/ 	.byte	0x04, 0x2f
        /*00c2*/ 	.short	(.L_33 - .L_32)
	.align		4
.L_32:
        /*00c4*/ 	.word	index@(_Z12wmma_exampleI6__halfS0_S0_S0_N6nvcuda4wmma9row_majorENS2_9col_majorEEvPT_PT0_PT1_PT2_NS2_8layout_tESD_iiii)
        /*00c8*/ 	.word	0x0000001c


	//----- nvinfo : EIATTR_FRAME_SIZE
	.align		4
.L_33:
        /*00cc*/ 	.byte	0x04, 0x11
        /*00ce*/ 	.short	(.L_35 - .L_34)
	.align		4
.L_34:
        /*00d0*/ 	.word	index@(_Z12wmma_exampleI6__halfS0_S0_S0_N6nvcuda4wmma9row_majorENS2_9col_majorEEvPT_PT0_PT1_PT2_NS2_8layout_tESD_iiii)
        /*00d4*/ 	.word	0x00000000


	//----- nvinfo : EIATTR_REGCOUNT
	.align		4
.L_35:
        /*00d8*/ 	.byte	0x04, 0x2f
        /*00da*/ 	.short	(.L_37 - .L_36)
	.align		4
.L_36:
        /*00dc*/ 	.word	index@(_Z12wmma_exampleI6__halfS0_S0_S0_N6nvcuda4wmma9col_majorENS2_9row_majorEEvPT_PT0_PT1_PT2_NS2_8layout_tESD_iiii)
        /*00e0*/ 	.word	0x0000001c


	//----- nvinfo : EIATTR_FRAME_SIZE
	.align		4
.L_37:
        /*00e4*/ 	.byte	0x04, 0x11
        /*00e6*/ 	.short	(.L_39 - .L_38)
	.align		4
.L_38:
        /*00e8*/ 	.word	index@(_Z12wmma_exampleI6__halfS0_S0_S0_N6nvcuda4wmma9col_majorENS2_9row_majorEEvPT_PT0_PT1_PT2_NS2_8layout_tESD_iiii)
        /*00ec*/ 	.word	0x00000000


	//----- nvinfo : EIATTR_REGCOUNT
	.align		4
.L_39:
        /*00f0*/ 	.byte	0x04, 0x2f
        /*00f2*/ 	.short	(.L_41 - .L_40)
	.align		4
.L_40:
        /*00f4*/ 	.word	index@(_Z12wmma_exampleI6__halfS0_S0_S0_N6nvcuda4wmma9col_majorES3_EvPT_PT0_PT1_PT2_NS2_8layout_tESC_iiii)
        /*00f8*/ 	.word	0x0000001a


	//----- nvinfo : EIATTR_FRAME_SIZE
	.align		4
.L_41:
        /*00fc*/ 	.byte	0x04, 0x11
        /*00fe*/ 	.short	(.L_43 - .L_42)
	.align		4
.L_42:
        /*0100*/ 	.word	index@(_Z12wmma_exampleI6__halfS0_S0_S0_N6nvcuda4wmma9col_majorES3_EvPT_PT0_PT1_PT2_NS2_8layout_tESC_iiii)
        /*0104*/ 	.word	0x00000000


	//----- nvinfo : EIATTR_REGCOUNT
	.align		4
.L_43:
        /*0108*/ 	.byte	0x04, 0x2f
        /*010a*/ 	.short	(.L_45 - .L_44)
	.align		4
.L_44:
        /*010c*/ 	.word	index@(_Z14generic_matmulI6__halfS0_fN6nvcuda4wmma9col_majorES3_EvPT_PT0_PT1_iiiiiiff)
        /*0110*/ 	.word	0x00000028


	//----- nvinfo : EIATTR_FRAME_SIZE
	.align		4
.L_45:
        /*0114*/ 	.byte	0x04, 0x11
        /*0116*/ 	.short	(.L_47 - .L_46)
	.align		4
.L_46:
        /*0118*/ 	.word	index@(_Z14generic_matmulI6__halfS0_fN6nvcuda4wmma9col_majorES3_EvPT_PT0_PT1_iiiiiiff)
        /*011c*/ 	.word	0x00000000


	//----- nvinfo : EIATTR_REGCOUNT
	.align		4
.L_47:
        /*0120*/ 	.byte	0x04, 0x2f
        /*0122*/ 	.short	(.L_49 - .L_48)
	.align		4
.L_48:
        /*0124*/ 	.word	index@(_Z14generic_matmulI6__halfS0_fN6nvcuda4wmma9row_majorES3_EvPT_PT0_PT1_iiiiiiff)
        /*0128*/ 	.word	0x00000028


	//----- nvinfo : EIATTR_FRAME_SIZE
	.align		4
.L_49:
        /*012c*/ 	.byte	0x04, 0x11
        /*012e*/ 	.short	(.L_51 - .L_50)
	.align		4
.L_50:
        /*0130*/ 	.word	index@(_Z14generic_matmulI6__halfS0_fN6nvcuda4wmma9row_majorES3_EvPT_PT0_PT1_iiiiiiff)
        /*0134*/ 	.word	0x00000000


	//----- nvinfo : EIATTR_MIN_STACK_SIZE
	.align		4
.L_51:
        /*0138*/ 	.byte	0x04, 0x12
        /*013a*/ 	.short	(.L_53 - .L_52)
	.align		4
.L_52:
        /*013c*/ 	.word	index@(_Z14generic_matmulI6__halfS0_fN6nvcuda4wmma9row_majorES3_EvPT_PT0_PT1_iiiiiiff)
        /*0140*/ 	.word	0x00000000


	//----- nvinfo : EIATTR_MIN_STACK_SIZE
	.align		4
.L_53:
        /*0144*/ 	.byte	0x04, 0x12
        /*0146*/ 	.short	(.L_55 - .L_54)
	.align		4
.L_54:
        /*0148*/ 	.word	index@(_Z14generic_matmulI6__halfS0_fN6nvcuda4wmma9col_majorES3_EvPT_PT0_PT1_iiiiiiff)
        /*014c*/ 	.word	0x00000000


	//----- nvinfo : EIATTR_MIN_STACK_SIZE
	.align		4
.L_55:
        /*0150*/ 	.byte	0x04, 0x12
        /*0152*/ 	.short	(.L_57 - .L_56)
	.align		4
.L_56:
        /*0154*/ 	.word	index@(_Z12wmma_exampleI6__halfS0_S0_S0_N6nvcuda4wmma9col_majorES3_EvPT_PT0_PT1_PT2_NS2_8layout_tESC_iiii)
        /*0158*/ 	.word	0x00000000


	//----- nvinfo : EIATTR_MIN_STACK_SIZE
	.align		4
.L_57:
        /*015c*/ 	.byte	0x04, 0x12
        /*015e*/ 	.short	(.L_59 - .L_58)
	.align		4
.L_58:
        /*0160*/ 	.word	index@(_Z12wmma_exampleI6__halfS0_S0_S0_N6nvcuda4wmma9col_majorENS2_9row_majorEEvPT_PT0_PT1_PT2_NS2_8layout_tESD_iiii)
        /*0164*/ 	.word	0x00000000


	//----- nvinfo : EIATTR_MIN_STACK_SIZE
	.align		4
.L_59:
        /*0168*/ 	.byte	0x04, 0x12
        /*016a*/ 	.short	(.L_61 - .L_60)
	.align		4
.L_60:
        /*016c*/ 	.word	index@(_Z12wmma_exampleI6__halfS0_S0_S0_N6nvcuda4wmma9row_majorENS2_9col_majorEEvPT_PT0_PT1_PT2_NS2_8layout_tESD_iiii)
        /*0170*/ 	.word	0x00000000


	//----- nvinfo : EIATTR_MIN_STACK_SIZE
	.align		4
.L_61:
        /*0174*/ 	.byte	0x04, 0x12
        /*0176*/ 	.short	(.L_63 - .L_62)
	.align		4
.L_62:
        /*0178*/ 	.word	index@(_Z7convertIf6__halfEvPT_PT0_i)
        /*017c*/ 	.word	0x00000000


	//----- nvinfo : EIATTR_MIN_STACK_SIZE
	.align		4
.L_63:
        /*0180*/ 	.byte	0x04, 0x12
        /*0182*/ 	.short	(.L_65 - .L_64)
	.align		4
.L_64:
        /*0184*/ 	.word	index@(_Z12wmma_exampleI6__halfS0_S0_S0_N6nvcuda4wmma9row_majorES3_EvPT_PT0_PT1_PT2_NS2_8layout_tESC_iiii)
        /*0188*/ 	.word	0x00000000


	//----- nvinfo : EIATTR_MIN_STACK_SIZE
	.align		4
.L_65:
        /*018c*/ 	.byte	0x04, 0x12
        /*018e*/ 	.short	(.L_67 - .L_66)
	.align		4
.L_66:
        /*0190*/ 	.word	index@(_Z12wmma_exampleI6__halfS0_ffN6nvcuda4wmma9col_majorES3_EvPT_PT0_PT1_PT2_NS2_8layout_tESC_iiii)
        /*0194*/ 	.word	0x00000000


	//----- nvinfo : EIATTR_MIN_STACK_SIZE
	.align		4
.L_67:
        /*0198*/ 	.byte	0x04, 0x12
        /*019a*/ 	.short	(.L_69 - .L_68)
	.align		4
.L_68:
        /*019c*/ 	.word	index@(_Z12wmma_exampleI6__halfS0_ffN6nvcuda4wmma9col_majorENS2_9row_majorEEvPT_PT0_PT1_PT2_NS2_8layout_tESD_iiii)
        /*01a0*/ 	.word	0x00000000


	//----- nvinfo : EIATTR_MIN_STACK_SIZE
	.align		4
.L_69:
        /*01a4*/ 	.byte	0x04, 0x12
        /*01a6*/ 	.short	(.L_71 - .L_70)
	.align		4
.L_70:
        /*01a8*/ 	.word	index@(_Z12wmma_exampleI6__halfS0_ffN6nvcuda4wmma9row_majorENS2_9col_majorEEvPT_PT0_PT1_PT2_NS2_8layout_tESD_iiii)
        /*01ac*/ 	.word	0x00000000


	//----- nvinfo : EIATTR_MIN_STACK_SIZE
	.align		4
.L_71:
        /*01b0*/ 	.byte	0x04, 0x12
        /*01b2*/ 	.short	(.L_73 - .L_72)
	.align		4
.L_72:
        /*01b4*/ 	.word	index@(_Z12wmma_exampleI6__halfS0_ffN6nvcuda4wmma9row_majorES3_EvPT_PT0_PT1_PT2_NS2_8layout_tESC_iiii)
        /*01b8*/ 	.word	0x00000000


	//----- nvinfo : EIATTR_MIN_STACK_SIZE
	.align		4
.L_73:
        /*01bc*/ 	.byte	0x04, 0x12
        /*01be*/ 	.short	(.L_75 - .L_74)
	.align		4
.L_74:
        /*01c0*/ 	.word	index@(_Z7convertIffEvPT_PT0_i)
        /*01c4*/ 	.word	0x00000000


	//----- nvinfo : EIATTR_MIN_STACK_SIZE
	.align		4
.L_75:
        /*01c8*/ 	.byte	0x04, 0x12
        /*01ca*/ 	.short	(.L_77 - .L_76)
	.align		4
.L_76:
        /*01cc*/ 	.word	index@(_Z7convertI6__halffEvPT_PT0_i)
        /*01d0*/ 	.word	0x00000000
.L_77:


//--------------------- .nv.compat                --------------------------
	.section	.nv.compat,"",@"SHT_CUDA_COMPAT_INFO"
	.align	4
        /*0000*/ 	.byte	0x02, 0x09, 0x00, 0x00, 0x02, 0x02, 0x01, 0x00, 0x02, 0x05, 0x05, 0x00, 0x03, 0x07, 0x01, 0x01
        /*0010*/ 	.byte	0x02, 0x03, 0x00, 0x00, 0x02, 0x06, 0x01, 0x00, 0x04, 0x0b, 0x08, 0x00, 0x09, 0x00, 0x00, 0x00
        /*0020*/ 	.byte	0x00, 0x00, 0x00, 0x00


//--------------------- .nv.info._Z14generic_matmulI6__halfS0_fN6nvcuda4wmma9row_majorES3_EvPT_PT0_PT1_iiiiiiff --------------------------
	.section	.nv.info._Z14generic_matmulI6__halfS0_fN6nvcuda4wmma9row_majorES3_EvPT_PT0_PT1_iiiiiiff,"",@"SHT_CUDA_INFO"
	.sectionflags	@""
	.align	4


	//----- nvinfo : EIATTR_CUDA_API_VERSION
	.align		4
        /*0000*/ 	.byte	0x04, 0x37
        /*0002*/ 	.short	(.L_79 - .L_78)
.L_78:
        /*0004*/ 	.word	0x00000082


	//----- nvinfo : EIATTR_KPARAM_INFO
	.align		4
.L_79:
        /*0008*/ 	.byte	0x04, 0x17
        /*000a*/ 	.short	(.L_81 - .L_80)
.L_80:
        /*000c*/ 	.word	0x00000000
        /*0010*/ 	.short	0x000a
        /*0012*/ 	.short	0x0034
        /*0014*/ 	.byte	0x00, 0xf0, 0x11, 0x00


	//----- nvinfo : EIATTR_KPARAM_INFO
	.align		4
.L_81:
        /*0018*/ 	.byte	0x04, 0x17
        /*001a*/ 	.short	(.L_83 - .L_82)
.L_82:
        /*001c*/ 	.word	0x00000000
        /*0020*/ 	.short	0x0009
        /*0022*/ 	.short	0x0030
        /*0024*/ 	.byte	0x00, 0xf0, 0x11, 0x00


	//----- nvinfo : EIATTR_KPARAM_INFO
	.align		4
.L_83:
        /*0028*/ 	.byte	0x04, 0x17
        /*002a*/ 	.short	(.L_85 - .L_84)
.L_84:
        /*002c*/ 	.word	0x00000000
        /*0030*/ 	.short	0x0008
        /*0032*/ 	.short	0x002c
        /*0034*/ 	.byte	0x00, 0xf0, 0x11, 0x00


	//----- nvinfo : EIATTR_KPARAM_INFO
	.align		4
.L_85:
        /*0038*/ 	.byte	0x04, 0x17
        /*003a*/ 	.short	(.L_87 - .L_86)
.L_86:
        /*003c*/ 	.word	0x00000000
        /*0040*/ 	.short	0x0007
        /*0042*/ 	.short	0x0028
        /*0044*/ 	.byte	0x00, 0xf0, 0x11, 0x00


	//----- nvinfo : EIATTR_KPARAM_INFO
	.align		4
.L_87:
        /*0048*/ 	.byte	0x04, 0x17
        /*004a*/ 	.short	(.L_89 - .L_88)
.L_88:
        /*004c*/ 	.word	0x00000000
        /*0050*/ 	.short	0x0006
        /*0052*/ 	.short	0x0024
        /*0054*/ 	.byte	0x00, 0xf0, 0x11, 0x00


	//----- nvinfo : EIATTR_KPARAM_INFO
	.align		4
.L_89:
        /*0058*/ 	.byte	0x04, 0x17
        /*005a*/ 	.short	(.L_91 - .L_90)
.L_90:
        /*005c*/ 	.word	0x00000000
        /*0060*/ 	.short	0x0005
        /*0062*/ 	.short	0x0020
        /*0064*/ 	.byte	0x00, 0xf0, 0x11, 0x00


	//----- nvinfo : EIATTR_KPARAM_INFO
	.align		4
.L_91:
        /*0068*/ 	.byte	0x04, 0x17
        /*006a*/ 	.short	(.L_93 - .L_92)
.L_92:
        /*006c*/ 	.word	0x00000000
        /*0070*/ 	.short	0x0004
        /*0072*/ 	.short	0x001c
        /*0074*/ 	.byte	0x00, 0xf0, 0x11, 0x00


	//----- nvinfo : EIATTR_KPARAM_INFO
	.align		4
.L_93:
        /*0078*/ 	.byte	0x04, 0x17
        /*007a*/ 	.short	(.L_95 - .L_94)
.L_94:
        /*007c*/ 	.word	0x00000000
        /*0080*/ 	.short	0x0003
        /*0082*/ 	.short	0x0018
        /*0084*/ 	.byte	0x00, 0xf0, 0x11, 0x00


	//----- nvinfo : EIATTR_KPARAM_INFO
	.align		4
.L_95:
        /*0088*/ 	.byte	0x04, 0x17
        /*008a*/ 	.short	(.L_97 - .L_96)
.L_96:
        /*008c*/ 	.word	0x00000000
        /*0090*/ 	.short	0x0002
        /*0092*/ 	.short	0x0010
        /*0094*/ 	.byte	0x00, 0xf5, 0x21, 0x00


	//----- nvinfo : EIATTR_KPARAM_INFO
	.align		4
.L_97:
        /*0098*/ 	.byte	0x04, 0x17
        /*009a*/ 	.short	(.L_99 - .L_98)
.L_98:
        /*009c*/ 	.word	0x00000000
        /*00a0*/ 	.short	0x0001
        /*00a2*/ 	.short	0x0008
        /*00a4*/ 	.byte	0x00, 0xf5, 0x21, 0x00


	//----- nvinfo : EIATTR_KPARAM_INFO
	.align		4
.L_99:
        /*00a8*/ 	.byte	0x04, 0x17
        /*00aa*/ 	.short	(.L_101 - .L_100)
.L_100:
        /*00ac*/ 	.word	0x00000000
        /*00b0*/ 	.short	0x0000
        /*00b2*/ 	.short	0x0000
        /*00b4*/ 	.byte	0x00, 0xf5, 0x21, 0x00


	//----- nvinfo : EIATTR_SPARSE_MMA_MASK
	.align		4
.L_101:
        /*00b8*/ 	.byte	0x03, 0x50
        /*00ba*/ 	.short	0x0000


	//----- nvinfo : EIATTR_WMMA_USED
	.align		4
        /*00bc*/ 	.byte	0x01, 0x2b
	.zero		2


	//----- nvinfo : EIATTR_MAXREG_COUNT
	.align		4
        /*00c0*/ 	.byte	0x03, 0x1b
        /*00c2*/ 	.short	0x00ff


	//----- nvinfo : EIATTR_MERCURY_ISA_VERSION
	.align		4
        /*00c4*/ 	.byte	0x03, 0x5f
        /*00c6*/ 	.short	0x0101


	//----- nvinfo : EIATTR_VRC_CTA_INIT_COUNT
	.align		4
        /*00c8*/ 	.byte	0x02, 0x4a
	.zero		1
	.zero		1


	//----- nvinfo : EIATTR_EXIT_INSTR_OFFSETS
	.align		4
        /*00cc*/ 	.byte	0x04, 0x1c
        /*00ce*/ 	.short	(.L_103 - .L_102)


	//   ....[0]....
.L_102:
        /*00d0*/ 	.word	0x00001380


	//   ....[1]....
        /*00d4*/ 	.word	0x00001860


	//   ....[2]....
        /*00d8*/ 	.word	0x000019c0


	//----- nvinfo : EIATTR_CRS_STACK_SIZE
	.align		4
.L_103:
        /*00dc*/ 	.byte	0x04, 0x1e
        /*00de*/ 	.short	(.L_105 - .L_104)
.L_104:
        /*00e0*/ 	.word	0x00000000


	//----- nvinfo : EIATTR_CBANK_PARAM_SIZE
	.align		4
.L_105:
        /*00e4*/ 	.byte	0x03, 0x19
        /*00e6*/ 	.short	0x0038


	//----- nvinfo : EIATTR_PARAM_CBANK
	.align		4
        /*00e8*/ 	.byte	0x04, 0x0a
        /*00ea*/ 	.short	(.L_107 - .L_106)
	.align		4
.L_106:
        /*00ec*/ 	.word	index@(.nv.constant0._Z14generic_matmulI6__halfS0_fN6nvcuda4wmma9row_majorES3_EvPT_PT0_PT1_iiiiiiff)
        /*00f0*/ 	.short	0x0380
        /*00f2*/ 	.short	0x0038


	//----- nvinfo : EIATTR_SW_WAR
	.align		4
.L_107:
        /*00f4*/ 	.byte	0x04, 0x36
        /*00f6*/ 	.short	(.L_109 - .L_108)
.L_108:
        /*00f8*/ 	.word	0x00000008
.L_109:


//--------------------- .nv.info._Z14generic_matmulI6__halfS0_fN6nvcuda4wmma9col_majorES3_EvPT_PT0_PT1_iiiiiiff --------------------------
	.section	.nv.info._Z14generic_matmulI6__halfS0_fN6nvcuda4wmma9col_majorES3_EvPT_PT0_PT1_iiiiiiff,"",@"SHT_CUDA_INFO"
	.sectionflags	@""
	.align	4


	//----- nvinfo : EIATTR_CUDA_API_VERSION
	.align		4
        /*0000*/ 	.byte	0x04, 0x37
        /*0002*/ 	.short	(.L_111 - .L_110)
.L_110:
        /*0004*/ 	.word	0x00000082


	//----- nvinfo : EIATTR_KPARAM_INFO
	.align		4
.L_111:
        /*0008*/ 	.byte	0x04, 0x17
        /*000a*/ 	.short	(.L_113 - .L_112)
.L_112:
        /*000c*/ 	.word	0x00000000
        /*0010*/ 	.short	0x000a
        /*0012*/ 	.short	0x0034
        /*0014*/ 	.byte	0x00, 0xf0, 0x11, 0x00


	//----- nvinfo : EIATTR_KPARAM_INFO
	.align		4
.L_113:
        /*0018*/ 	.byte	0x04, 0x17
        /*001a*/ 	.short	(.L_115 - .L_114)
.L_114:
        /*001c*/ 	.word	0x00000000
        /*0020*/ 	.short	0x0009
        /*0022*/ 	.short	0x0030
        /*0024*/ 	.byte	0x00, 0xf0, 0x11, 0x00


	//----- nvinfo : EIATTR_KPARAM_INFO
	.align		4
.L_115:
        /*0028*/ 	.byte	0x04, 0x17
        /*002a*/ 	.short	(.L_117 - .L_116)
.L_116:
        /*002c*/ 	.word	0x00000000
        /*0030*/ 	.short	0x0008
        /*0032*/ 	.short	0x002c
        /*0034*/ 	.byte	0x00, 0xf0, 0x11, 0x00


	//----- nvinfo : EIATTR_KPARAM_INFO
	.align		4
.L_117:
        /*0038*/ 	.byte	0x04, 0x17
        /*003a*/ 	.short	(.L_119 - .L_118)
.L_118:
        /*003c*/ 	.word	0x00000000
        /*0040*/ 	.short	0x0007
        /*0042*/ 	.short	0x0028
        /*0044*/ 	.byte	0x00, 0xf0, 0x11, 0x00


	//----- nvinfo : EIATTR_KPARAM_INFO
	.align		4
.L_119:
        /*0048*/ 	.byte	0x04, 0x17
        /*004a*/ 	.short	(.L_121 - .L_120)
.L_120:
        /*004c*/ 	.word	0x00000000
        /*0050*/ 	.short	0x0006
        /*0052*/ 	.short	0x0024
        /*0054*/ 	.byte	0x00, 0xf0, 0x11, 0x00


	//----- nvinfo : EIATTR_KPARAM_INFO
	.align		4
.L_121:
        /*0058*/ 	.byte	0x04, 0x17
        /*005a*/ 	.short	(.L_123 - .L_122)
.L_122:
        /*005c*/ 	.word	0x00000000
        /*0060*/ 	.short	0x0005
        /*0062*/ 	.short	0x0020
        /*0064*/ 	.byte	0x00, 0xf0, 0x11, 0x00


	//----- nvinfo : EIATTR_KPARAM_INFO
	.align		4
.L_123:
        /*0068*/ 	.byte	0x04, 0x17
        /*006a*/ 	.short	(.L_125 - .L_124)
.L_124:
        /*006c*/ 	.word	0x00000000
        /*0070*/ 	.short	0x0004
        /*0072*/ 	.short	0x001c
        /*0074*/ 	.byte	0x00, 0xf0, 0x11, 0x00


	//----- nvinfo : EIATTR_KPARAM_INFO
	.align		4
.L_125:
        /*0078*/ 	.byte	0x04, 0x17
        /*007a*/ 	.short	(.L_127 - .L_126)
.L_126:
        /*007c*/ 	.word	0x00000000
        /*0080*/ 	.short	0x0003
        /*0082*/ 	.short	0x0018
        /*0084*/ 	.byte	0x00, 0xf0, 0x11, 0x00


	//----- nvinfo : EIATTR_KPARAM_INFO
	.align		4
.L_127:
        /*0088*/ 	.byte	0x04, 0x17
        /*008a*/ 	.short	(.L_129 - .L_128)
.L_128:
        /*008c*/ 	.word	0x00000000
        /*0090*/ 	.short	0x0002
        /*0092*/ 	.short	0x0010
        /*0094*/ 	.byte	0x00, 0xf5, 0x21, 0x00


	//----- nvinfo : EIATTR_KPARAM_INFO
	.align		4
.L_129:
        /*0098*/ 	.byte	0x04, 0x17
        /*009a*/ 	.short	(.L_131 - .L_130)
.L_130:
        /*009c*/ 	.word	0x00000000
        /*00a0*/ 	.short	0x0001
        /*00a2*/ 	.short	0x0008
        /*00a4*/ 	.byte	0x00, 0xf5, 0x21, 0x00


	//----- nvinfo : EIATTR_KPARAM_INFO
	.align		4
.L_131:
        /*00a8*/ 	.byte	0x04, 0x17
        /*00aa*/ 	.short	(.L_133 - .L_132)
.L_132:
        /*00ac*/ 	.word	0x00000000
        /*00b0*/ 	.short	0x0000
        /*00b2*/ 	.short	0x0000
        /*00b4*/ 	.byte	0x00, 0xf5, 0x21, 0x00


	//----- nvinfo : EIATTR_SPARSE_MMA_MASK
	.align		4
.L_133:
        /*00b8*/ 	.byte	0x03, 0x50
        /*00ba*/ 	.short	0x0000


	//----- nvinfo : EIATTR_WMMA_USED
	.align		4
        /*00bc*/ 	.byte	0x01, 0x2b
	.zero		2


	//----- nvinfo : EIATTR_MAXREG_COUNT
	.align		4
        /*00c0*/ 	.byte	0x03, 0x1b
        /*00c2*/ 	.short	0x00ff


	//----- nvinfo : EIATTR_MERCURY_ISA_VERSION
	.align		4
        /*00c4*/ 	.byte	0x03, 0x5f
        /*00c6*/ 	.short	0x0101


	//----- nvinfo : EIATTR_VRC_CTA_INIT_COUNT
	.align		4
        /*00c8*/ 	.byte	0x02, 0x4a
	.zero		1
	.zero		1


	//----- nvinfo : EIATTR_EXIT_INSTR_OFFSETS
	.align		4
        /*00cc*/ 	.byte	0x04, 0x1c
        /*00ce*/ 	.short	(.L_135 - .L_134)


	//   ....[0]....
.L_134:
        /*00d0*/ 	.word	0x00001380


	//   ....[1]....
        /*00d4*/ 	.word	0x00001860


	//   ....[2]....
        /*00d8*/ 	.word	0x000019c0


	//----- nvinfo : EIATTR_CRS_STACK_SIZE
	.align		4
.L_135:
        /*00dc*/ 	.byte	0x04, 0x1e
        /*00de*/ 	.short	(.L_137 - .L_136)
.L_136:
        /*00e0*/ 	.word	0x00000000


	//----- nvinfo : EIATTR_CBANK_PARAM_SIZE
	.align		4
.L_137:
        /*00e4*/ 	.byte	0x03, 0x19
        /*00e6*/ 	.short	0x0038


	//----- nvinfo : EIATTR_PARAM_CBANK
	.align		4
        /*00e8*/ 	.byte	0x04, 0x0a
        /*00ea*/ 	.short	(.L_139 - .L_138)
	.align		4
.L_138:
        /*00ec*/ 	.word	index@(.nv.constant0._Z14generic_matmulI6__halfS0_fN6nvcuda4wmma9col_majorES3_EvPT_PT0_PT1_iiiiiiff)
        /*00f0*/ 	.short	0x0380
        /*00f2*/ 	.short	0x0038


	//----- nvinfo : EIATTR_SW_WAR
	.align		4
.L_139:
        /*00f4*/ 	.byte	0x04, 0x36
        /*00f6*/ 	.short	(.L_141 - .L_140)
.L_140:
        /*00f8*/ 	.word	0x00000008
.L_141:


//--------------------- .nv.info._Z12wmma_exampleI6__halfS0_S0_S0_N6nvcuda4wmma9col_majorES3_EvPT_PT0_PT1_PT2_NS2_8layout_tESC_iiii --------------------------
	.section	.nv.info._Z12wmma_exampleI6__halfS0_S0_S0_N6nvcuda4wmma9col_majorES3_EvPT_PT0_PT1_PT2_NS2_8layout_tESC_iiii,"",@"SHT_CUDA_INFO"
	.sectionflags	@""
	.align	4


	//----- nvinfo : EIATTR_CUDA_API_VERSION
	.align		4
        /*0000*/ 	.byte	0x04, 0x37
        /*0002*/ 	.short	(.L_143 - .L_142)
.L_142:
        /*0004*/ 	.word	0x00000082


	//----- nvinfo : EIATTR_KPARAM_INFO
	.align		4
.L_143:
        /*0008*/ 	.byte	0x04, 0x17
        /*000a*/ 	.short	(.L_145 - .L_144)
.L_144:
        /*000c*/ 	.word	0x00000000
        /*0010*/ 	.short	0x0009
        /*0012*/ 	.short	0x0034
        /*0014*/ 	.byte	0x00, 0xf0, 0x11, 0x00


	//----- nvinfo : EIATTR_KPARAM_INFO
	.align		4
.L_145:
        /*0018*/ 	.byte	0x04, 0x17
        /*001a*/ 	.short	(.L_147 - .L_146)
.L_146:
        /*001c*/ 	.word	0x00000000
        /*0020*/ 	.short	0x0008
        /*0022*/ 	.short	0x0030
        /*0024*/ 	.byte	0x00, 0xf0, 0x11, 0x00


	//----- nvinfo : EIATTR_KPARAM_INFO
	.align		4
.L_147:
        /*0028*/ 	.byte	0x04, 0x17
        /*002a*/ 	.short	(.L_149 - .L_148)
.L_148:
        /*002c*/ 	.word	0x00000000
        /*0030*/ 	.short	0x0007
        /*0032*/ 	.short	0x002c
        /*0034*/ 	.byte	0x00, 0xf0, 0x11, 0x00


	//----- nvinfo : EIATTR_KPARAM_INFO
	.align		4
.L_149:
        /*0038*/ 	.byte	0x04, 0x17
        /*003a*/ 	.short	(.L_151 - .L_150)
.L_150:
        /*003c*/ 	.word	0x00000000
        /*0040*/ 	.short	0x0006
        /*0042*/ 	.short	0x0028
        /*0044*/ 	.byte	0x00, 0xf0, 0x11, 0x00


	//----- nvinfo : EIATTR_KPARAM_INFO
	.align		4
.L_151:
        /*0048*/ 	.byte	0x04, 0x17
        /*004a*/ 	.short	(.L_153 - .L_152)
.L_152:
        /*004c*/ 	.word	0x00000000
        /*0050*/ 	.short	0x0005
        /*0052*/ 	.short	0x0024
        /*0054*/ 	.byte	0x00, 0xf0, 0x11, 0x00


	//----- nvinfo : EIATTR_KPARAM_INFO
	.align		4
.L_153:
        /*0058*/ 	.byte	0x04, 0x17
        /*005a*/ 	.short	(.L_155 - .L_154)
.L_154:
        /*005c*/ 	.word	0x00000000
        /*0060*/ 	.short	0x0004
        /*0062*/ 	.short	0x0020
        /*0064*/ 	.byte	0x00, 0xf0, 0x11, 0x00


	//----- nvinfo : EIATTR_KPARAM_INFO
	.align		4
.L_155:
        /*0068*/ 	.byte	0x04, 0x17
        /*006a*/ 	.short	(.L_157 - .L_156)
.L_156:
        /*006c*/ 	.word	0x00000000
        /*0070*/ 	.short	0x0003
        /*0072*/ 	.short	0x0018
        /*0074*/ 	.byte	0x00, 0xf5, 0x21, 0x00


	//----- nvinfo : EIATTR_KPARAM_INFO
	.align		4
.L_157:
        /*0078*/ 	.byte	0x04, 0x17
        /*007a*/ 	.short	(.L_159 - .L_158)
.L_158:
        /*007c*/ 	.word	0x00000000
        /*0080*/ 	.short	0x0002
        /*0082*/ 	.short	0x0010
        /*0084*/ 	.byte	0x00, 0xf5, 0x21, 0x00


	//----- nvinfo : EIATTR_KPARAM_INFO
	.align		4
.L_159:
        /*0088*/ 	.byte	0x04, 0x17
        /*008a*/ 	.short	(.L_161 - .L_160)
.L_160:
        /*008c*/ 	.word	0x00000000
        /*0090*/ 	.short	0x0001
        /*0092*/ 	.short	0x0008
        /*0094*/ 	.byte	0x00, 0xf5, 0x21, 0x00


	//----- nvinfo : EIATTR_KPARAM_INFO
	.align		4
.L_161:
        /*0098*/ 	.byte	0x04, 0x17
        /*009a*/ 	.short	(.L_163 - .L_162)
.L_162:
        /*009c*/ 	.word	0x00000000
        /*00a0*/ 	.short	0x0000
        /*00a2*/ 	.short	0x0000
        /*00a4*/ 	.byte	0x00, 0xf5, 0x21, 0x00


	//----- nvinfo : EIATTR_SPARSE_MMA_MASK
	.align		4
.L_163:
        /*00a8*/ 	.byte	0x03, 0x50
        /*00aa*/ 	.short	0x0000


	//----- nvinfo : EIATTR_WMMA_USED
	.align		4
        /*00ac*/ 	.byte	0x01, 0x2b
	.zero		2


	//----- nvinfo : EIATTR_MAXREG_COUNT
	.align		4
        /*00b0*/ 	.byte	0x03, 0x1b
        /*00b2*/ 	.short	0x00ff


	//----- nvinfo : EIATTR_MERCURY_ISA_VERSION
	.align		4
        /*00b4*/ 	.byte	0x03, 0x5f
        /*00b6*/ 	.short	0x0101


	//----- nvinfo : EIATTR_VRC_CTA_INIT_COUNT
	.align		4
        /*00b8*/ 	.byte	0x02, 0x4a
	.zero		1
	.zero		1


	//----- nvinfo : EIATTR_EXIT_INSTR_OFFSETS
	.align		4
        /*00bc*/ 	.byte	0x04, 0x1c
        /*00be*/ 	.short	(.L_165 - .L_164)


	//   ....[0]....
.L_164:
        /*00c0*/ 	.word	0x000004b0


	//   ....[1]....
        /*00c4*/ 	.word	0x000005b0


	//----- nvinfo : EIATTR_CBANK_PARAM_SIZE
	.align		4
.L_165:
        /*00c8*/ 	.byte	0x03, 0x19
        /*00ca*/ 	.short	0x0038


	//----- nvinfo : EIATTR_PARAM_CBANK
	.align		4
        /*00cc*/ 	.byte	0x04, 0x0a
        /*00ce*/ 	.short	(.L_167 - .L_166)
	.align		4
.L_166:
        /*00d0*/ 	.word	index@(.nv.constant0._Z12wmma_exampleI6__halfS0_S0_S0_N6nvcuda4wmma9col_majorES3_EvPT_PT0_PT1_PT2_NS2_8layout_tESC_iiii)
        /*00d4*/ 	.short	0x0380
        /*00d6*/ 	.short	0x0038


	//----- nvinfo : EIATTR_SW_WAR
	.align		4
.L_167:
        /*00d8*/ 	.byte	0x04, 0x36
        /*00da*/ 	.short	(.L_169 - .L_168)
.L_168:
        /*00dc*/ 	.word	0x00000008
.L_169:


//--------------------- .nv.info._Z12wmma_exampleI6__halfS0_S0_S0_N6nvcuda4wmma9col_majorENS2_9row_majorEEvPT_PT0_PT1_PT2_NS2_8layout_tESD_iiii --------------------------
	.section	.nv.info._Z12wmma_exampleI6__halfS0_S0_S0_N6nvcuda4wmma9col_majorENS2_9row_majorEEvPT_PT0_PT1_PT2_NS2_8layout_tESD_iiii,"",@"SHT_CUDA_INFO"
	.sectionflags	@""
	.align	4


	//----- nvinfo : EIATTR_CUDA_API_VERSION
	.align		4
        /*0000*/ 	.byte	0x04, 0x37
        /*0002*/ 	.short	(.L_171 - .L_170)
.L_170:
        /*0004*/ 	.word	0x00000082


	//----- nvinfo : EIATTR_KPARAM_INFO
	.align		4
.L_171:
        /*0008*/ 	.byte	0x04, 0x17
        /*000a*/ 	.short	(.L_173 - .L_172)
.L_172:
        /*000c*/ 	.word	0x00000000
        /*0010*/ 	.short	0x0009
        /*0012*/ 	.short	0x0034
        /*0014*/ 	.byte	0x00, 0xf0, 0x11, 0x00


	//----- nvinfo : EIATTR_KPARAM_INFO
	.align		4
.L_173:
        /*0018*/ 	.byte	0x04, 0x17
        /*001a*/ 	.short	(.L_175 - .L_174)
.L_174:
        /*001c*/ 	.word	0x00000000
        /*0020*/ 	.short	0x0008
        /*0022*/ 	.short	0x0030
        /*0024*/ 	.byte	0x00, 0xf0, 0x11, 0x00


	//----- nvinfo : EIATTR_KPARAM_INFO
	.align		4
.L_175:
        /*0028*/ 	.byte	0x04, 0x17
        /*002a*/ 	.short	(.L_177 - .L_176)
.L_176:
        /*002c*/ 	.word	0x00000000
        /*0030*/ 	.short	0x0007
        /*0032*/ 	.short	0x002c
        /*0034*/ 	.byte	0x00, 0xf0, 0x11, 0x00


	//----- nvinfo : EIATTR_KPARAM_INFO
	.align		4
.L_177:
        /*0038*/ 	.byte	0x04, 0x17
        /*003a*/ 	.short	(.L_179 - .L_178)
.L_178:
        /*003c*/ 	.word	0x00000000
        /*0040*/ 	.short	0x0006
        /*0042*/ 	.short	0x0028
        /*0044*/ 	.byte	0x00, 0xf0, 0x11, 0x00


	//----- nvinfo : EIATTR_KPARAM_INFO
	.align		4
.L_179:
        /*0048*/ 	.byte	0x04, 0x17
        /*004a*/ 	.short	(.L_181 - .L_180)
.L_180:
        /*004c*/ 	.word	0x00000000
        /*0050*/ 	.short	0x0005
        /*0052*/ 	.short	0x0024
        /*0054*/ 	.byte	0x00, 0xf0, 0x11, 0x00


	//----- nvinfo : EIATTR_KPARAM_INFO
	.align		4
.L_181:
        /*0058*/ 	.byte	0x04, 0x17
        /*005a*/ 	.short	(.L_183 - .L_182)
.L_182:
        /*005c*/ 	.word	0x00000000
        /*0060*/ 	.short	0x0004
        /*0062*/ 	.short	0x0020
        /*0064*/ 	.byte	0x00, 0xf0, 0x11, 0x00


	//----- nvinfo : EIATTR_KPARAM_INFO
	.align		4
.L_183:
        /*0068*/ 	.byte	0x04, 0x17
        /*006a*/ 	.short	(.L_185 - .L_184)
.L_184:
        /*006c*/ 	.word	0x00000000
        /*0070*/ 	.short	0x0003
        /*0072*/ 	.short	0x0018
        /*0074*/ 	.byte	0x00, 0xf5, 0x21, 0x00


	//----- nvinfo : EIATTR_KPARAM_INFO
	.align		4
.L_185:
        /*0078*/ 	.byte	0x04, 0x17
        /*007a*/ 	.short	(.L_187 - .L_186)
.L_186:
        /*007c*/ 	.word	0x00000000
        /*0080*/ 	.short	0x0002
        /*0082*/ 	.short	0x0010
        /*0084*/ 	.byte	0x00, 0xf5, 0x21, 0x00


	//----- nvinfo : EIATTR_KPARAM_INFO
	.align		4
.L_187:
        /*0088*/ 	.byte	0x04, 0x17
        /*008a*/ 	.short	(.L_189 - .L_188)
.L_188:
        /*008c*/ 	.word	0x00000000
        /*0090*/ 	.short	0x0001
        /*0092*/ 	.short	0x0008
        /*0094*/ 	.byte	0x00, 0xf5, 0x21, 0x00


	//----- nvinfo : EIATTR_KPARAM_INFO
	.align		4
.L_189:
        /*0098*/ 	.byte	0x04, 0x17
        /*009a*/ 	.short	(.L_191 - .L_190)
.L_190:
        /*009c*/ 	.word	0x00000000
        /*00a0*/ 	.short	0x0000
        /*00a2*/ 	.short	0x0000
        /*00a4*/ 	.byte	0x00, 0xf5, 0x21, 0x00


	//----- nvinfo : EIATTR_SPARSE_MMA_MASK
	.align		4
.L_191:
        /*00a8*/ 	.byte	0x03, 0x50
        /*00aa*/ 	.short	0x0000


	//----- nvinfo : EIATTR_WMMA_USED
	.align		4
        /*00ac*/ 	.byte	0x01, 0x2b
	.zero		2


	//----- nvinfo : EIATTR_MAXREG_COUNT
	.align		4
        /*00b0*/ 	.byte	0x03, 0x1b
        /*00b2*/ 	.short	0x00ff


	//----- nvinfo : EIATTR_MERCURY_ISA_VERSION
	.align		4
        /*00b4*/ 	.byte	0x03, 0x5f
        /*00b6*/ 	.short	0x0101


	//----- nvinfo : EIATTR_VRC_CTA_INIT_COUNT
	.align		4
        /*00b8*/ 	.byte	0x02, 0x4a
	.zero		1
	.zero		1


	//----- nvinfo : EIATTR_EXIT_INSTR_OFFSETS
	.align		4
        /*00bc*/ 	.byte	0x04, 0x1c
        /*00be*/ 	.short	(.L_193 - .L_192)


	//   ....[0]....
.L_192:
        /*00c0*/ 	.word	0x000004f0


	//   ....[1]....
        /*00c4*/ 	.word	0x000005f0


	//----- nvinfo : EIATTR_CBANK_PARAM_SIZE
	.align		4
.L_193:
        /*00c8*/ 	.byte	0x03, 0x19
        /*00ca*/ 	.short	0x0038


	//----- nvinfo : EIATTR_PARAM_CBANK
	.align		4
        /*00cc*/ 	.byte	0x04, 0x0a
        /*00ce*/ 	.short	(.L_195 - .L_194)
	.align		4
.L_194:
        /*00d0*/ 	.word	index@(.nv.constant0._Z12wmma_exampleI6__halfS0_S0_S0_N6nvcuda4wmma9col_majorENS2_9row_majorEEvPT_PT0_PT1_PT2_NS2_8layout_tESD_iiii)
        /*00d4*/ 	.short	0x0380
        /*00d6*/ 	.short	0x0038


	//----- nvinfo : EIATTR_SW_WAR
	.align		4
.L_195:
        /*00d8*/ 	.byte	0x04, 0x36
        /*00da*/ 	.short	(.L_197 - .L_196)
.L_196:
        /*00dc*/ 	.word	0x00000008
.L_197:


//--------------------- .nv.info._Z12wmma_exampleI6__halfS0_S0_S0_N6nvcuda4wmma9row_majorENS2_9col_majorEEvPT_PT0_PT1_PT2_NS2_8layout_tESD_iiii --------------------------
	.section	.nv.info._Z12wmma_exampleI6__halfS0_S0_S0_N6nvcuda4wmma9row_majorENS2_9col_majorEEvPT_PT0_PT1_PT2_NS2_8layout_tESD_iiii,"",@"SHT_CUDA_INFO"
	.sectionflags	@""
	.align	4


	//----- nvinfo : EIATTR_CUDA_API_VERSION
	.align		4
        /*0000*/ 	.byte	0x04, 0x37
        /*0002*/ 	.short	(.L_199 - .L_198)
.L_198:
        /*0004*/ 	.word	0x00000082


	//----- nvinfo : EIATTR_KPARAM_INFO
	.align		4
.L_199:
        /*0008*/ 	.byte	0x04, 0x17
        /*000a*/ 	.short	(.L_201 - .L_200)
.L_200:
        /*000c*/ 	.word	0x00000000
        /*0010*/ 	.short	0x0009
        /*0012*/ 	.short	0x0034
        /*0014*/ 	.byte	0x00, 0xf0, 0x11, 0x00


	//----- nvinfo : EIATTR_KPARAM_INFO
	.align		4
.L_201:
        /*0018*/ 	.byte	0x04, 0x17
        /*001a*/ 	.short	(.L_203 - .L_202)
.L_202:
        /*001c*/ 	.word	0x00000000
        /*0020*/ 	.short	0x0008
        /*0022*/ 	.short	0x0030
        /*0024*/ 	.byte	0x00, 0xf0, 0x11, 0x00


	//----- nvinfo : EIATTR_KPARAM_INFO
	.align		4
.L_203:
        /*0028*/ 	.byte	0x04, 0x17
        /*002a*/ 	.short	(.L_205 - .L_204)
.L_204:
        /*002c*/ 	.word	0x00000000
        /*0030*/ 	.short	0x0007
        /*0032*/ 	.short	0x002c
        /*0034*/ 	.byte	0x00, 0xf0, 0x11, 0x00


	//----- nvinfo : EIATTR_KPARAM_INFO
	.align		4
.L_205:
        /*0038*/ 	.byte	0x04, 0x17
        /*003a*/ 	.short	(.L_207 - .L_206)
.L_206:
        /*003c*/ 	.word	0x00000000
        /*0040*/ 	.short	0x0006
        /*0042*/ 	.short	0x0028
        /*0044*/ 	.byte	0x00, 0xf0, 0x11, 0x00


	//----- nvinfo : EIATTR_KPARAM_INFO
	.align		4
.L_207:
        /*0048*/ 	.byte	0x04, 0x17
        /*004a*/ 	.short	(.L_209 - .L_208)
.L_208:
        /*004c*/ 	.word	0x00000000
        /*0050*/ 	.short	0x0005
        /*0052*/ 	.short	0x0024
        /*0054*/ 	.byte	0x00, 0xf0, 0x11, 0x00


	//----- nvinfo : EIATTR_KPARAM_INFO
	.align		4
.L_209:
        /*0058*/ 	.byte	0x04, 0x17
        /*005a*/ 	.short	(.L_211 - .L_210)
.L_210:
        /*005c*/ 	.word	0x00000000
        /*0060*/ 	.short	0x0004
        /*0062*/ 	.short	0x0020
        /*0064*/ 	.byte	0x00, 0xf0, 0x11, 0x00


	//----- nvinfo : EIATTR_KPARAM_INFO
	.align		4
.L_211:
        /*0068*/ 	.byte	0x04, 0x17
        /*006a*/ 	.short	(.L_213 - .L_212)
.L_212:
        /*006c*/ 	.word	0x00000000
        /*0070*/ 	.short	0x0003
        /*0072*/ 	.short	0x0018
        /*0074*/ 	.byte	0x00, 0xf5, 0x21, 0x00


	//----- nvinfo : EIATTR_KPARAM_INFO
	.align		4
.L_213:
        /*0078*/ 	.byte	0x04, 0x17
        /*007a*/ 	.short	(.L_215 - .L_214)
.L_214:
        /*007c*/ 	.word	0x00000000
        /*0080*/ 	.short	0x0002
        /*0082*/ 	.short	0x0010
        /*0084*/ 	.byte	0x00, 0xf5, 0x21, 0x00


	//----- nvinfo : EIATTR_KPARAM_INFO
	.align		4
.L_215:
        /*0088*/ 	.byte	0x04, 0x17
        /*008a*/ 	.short	(.L_217 - .L_216)
.L_216:
        /*008c*/ 	.word	0x00000000
        /*0090*/ 	.short	0x0001
        /*0092*/ 	.short	0x0008
        /*0094*/ 	.byte	0x00, 0xf5, 0x21, 0x00


	//----- nvinfo : EIATTR_KPARAM_INFO
	.align		4
.L_217:
        /*0098*/ 	.byte	0x04, 0x17
        /*009a*/ 	.short	(.L_219 - .L_218)
.L_218:
        /*009c*/ 	.word	0x00000000
        /*00a0*/ 	.short	0x0000
        /*00a2*/ 	.short	0x0000
        /*00a4*/ 	.byte	0x00, 0xf5, 0x21, 0x00


	//----- nvinfo : EIATTR_SPARSE_MMA_MASK
	.align		4
.L_219:
        /*00a8*/ 	.byte	0x03, 0x50
        /*00aa*/ 	.short	0x0000


	//----- nvinfo : EIATTR_WMMA_USED
	.align		4
        /*00ac*/ 	.byte	0x01, 0x2b
	.zero		2


	//----- nvinfo : EIATTR_MAXREG_COUNT
	.align		4
        /*00b0*/ 	.byte	0x03, 0x1b
        /*00b2*/ 	.short	0x00ff


	//----- nvinfo : EIATTR_MERCURY_ISA_VERSION
	.align		4
        /*00b4*/ 	.byte	0x03, 0x5f
        /*00b6*/ 	.short	0x0101


	//----- nvinfo : EIATTR_VRC_CTA_INIT_COUNT
	.align		4
        /*00b8*/ 	.byte	0x02, 0x4a
	.zero		1
	.zero		1


	//----- nvinfo : EIATTR_EXIT_INSTR_OFFSETS
	.align		4
        /*00bc*/ 	.byte	0x04, 0x1c
        /*00be*/ 	.short	(.L_221 - .L_220)


	//   ....[0]....
.L_220:
        /*00c0*/ 	.word	0x00000470


	//   ....[1]....
        /*00c4*/ 	.word	0x00000570


	//----- nvinfo : EIATTR_CBANK_PARAM_SIZE
	.align		4
.L_221:
        /*00c8*/ 	.byte	0x03, 0x19
        /*00ca*/ 	.short	0x0038


	//----- nvinfo : EIATTR_PARAM_CBANK
	.align		4
        /*00cc*/ 	.byte	0x04, 0x0a
        /*00ce*/ 	.short	(.L_223 - .L_222)
	.align		4
.L_222:
        /*00d0*/ 	.word	index@(.nv.constant0._Z12wmma_exampleI6__halfS0_S0_S0_N6nvcuda4wmma9row_majorENS2_9col_majorEEvPT_PT0_PT1_PT2_NS2_8layout_tESD_iiii)
        /*00d4*/ 	.short	0x0380
        /*00d6*/ 	.short	0x0038


	//----- nvinfo : EIATTR_SW_WAR
	.align		4
.L_223:
        /*00d8*/ 	.byte	0x04, 0x36
        /*00da*/ 	.short	(.L_225 - .L_224)
.L_224:
        /*00dc*/ 	.word	0x00000008
.L_225:


//--------------------- .nv.info._Z7convertIf6__halfEvPT_PT0_i --------------------------
	.section	.nv.info._Z7convertIf6__halfEvPT_PT0_i,"",@"SHT_CUDA_INFO"
	.sectionflags	@""
	.align	4


	//----- nvinfo : EIATTR_CUDA_API_VERSION
	.align		4
        /*0000*/ 	.byte	0x04, 0x37
        /*0002*/ 	.short	(.L_227 - .L_226)
.L_226:
        /*0004*/ 	.word	0x00000082


	//----- nvinfo : EIATTR_KPARAM_INFO
	.align		4
.L_227:
        /*0008*/ 	.byte	0x04, 0x17
        /*000a*/ 	.short	(.L_229 - .L_228)
.L_228:
        /*000c*/ 	.word	0x00000000
        /*0010*/ 	.short	0x0002
        /*0012*/ 	.short	0x0010
        /*0014*/ 	.byte	0x00, 0xf0, 0x11, 0x00


	//----- nvinfo : EIATTR_KPARAM_INFO
	.align		4
.L_229:
        /*0018*/ 	.byte	0x04, 0x17
        /*001a*/ 	.short	(.L_231 - .L_230)
.L_230:
        /*001c*/ 	.word	0x00000000
        /*0020*/ 	.short	0x0001
        /*0022*/ 	.short	0x0008
        /*0024*/ 	.byte	0x00, 0xf5, 0x21, 0x00


	//----- nvinfo : EIATTR_KPARAM_INFO
	.align		4
.L_231:
        /*0028*/ 	.byte	0x04, 0x17
        /*002a*/ 	.short	(.L_233 - .L_232)
.L_232:
        /*002c*/ 	.word	0x00000000
        /*0030*/ 	.short	0x0000
        /*0032*/ 	.short	0x0000
        /*0034*/ 	.byte	0x00, 0xf5, 0x21, 0x00


	//----- nvinfo : EIATTR_SPARSE_MMA_MASK
	.align		4
.L_233:
        /*0038*/ 	.byte	0x03, 0x50
        /*003a*/ 	.short	0x0000


	//----- nvinfo : EIATTR_MAXREG_COUNT
	.align		4
        /*003c*/ 	.byte	0x03, 0x1b
        /*003e*/ 	.short	0x00ff


	//----- nvinfo : EIATTR_MERCURY_ISA_VERSION
	.align		4
        /*0040*/ 	.byte	0x03, 0x5f
        /*0042*/ 	.short	0x0101


	//----- nvinfo : EIATTR_VRC_CTA_INIT_COUNT
	.align		4
        /*0044*/ 	.byte	0x02, 0x4a
	.zero		1
	.zero		1


	//----- nvinfo : EIATTR_EXIT_INSTR_OFFSETS
	.align		4
        /*0048*/ 	.byte	0x04, 0x1c
        /*004a*/ 	.short	(.L_235 - .L_234)


	//   ....[0]....
.L_234:
        /*004c*/ 	.word	0x00000070


	//   ....[1]....
        /*0050*/ 	.word	0x00000100


	//----- nvinfo : EIATTR_CBANK_PARAM_SIZE
	.align		4
.L_235:
        /*0054*/ 	.byte	0x03, 0x19
        /*0056*/ 	.short	0x0014


	//----- nvinfo : EIATTR_PARAM_CBANK
	.align		4
        /*0058*/ 	.byte	0x04, 0x0a
        /*005a*/ 	.short	(.L_237 - .L_236)
	.align		4
.L_236:
        /*005c*/ 	.word	index@(.nv.constant0._Z7convertIf6__halfEvPT_PT0_i)
        /*0060*/ 	.short	0x0380
        /*0062*/ 	.short	0x0014


	//----- nvinfo : EIATTR_SW_WAR
	.align		4
.L_237:
        /*0064*/ 	.byte	0x04, 0x36
        /*0066*/ 	.short	(.L_239 - .L_238)
.L_238:
        /*0068*/ 	.word	0x00000008
.L_239:


//--------------------- .nv.info._Z12wmma_exampleI6__halfS0_S0_S0_N6nvcuda4wmma9row_majorES3_EvPT_PT0_PT1_PT2_NS2_8layout_tESC_iiii --------------------------
	.section	.nv.info._Z12wmma_exampleI6__halfS0_S0_S0_N6nvcuda4wmma9row_majorES3_EvPT_PT0_PT1_PT2_NS2_8layout_tESC_iiii,"",@"SHT_CUDA_INFO"
	.sectionflags	@""
	.align	4


	//----- nvinfo : EIATTR_CUDA_API_VERSION
	.align		4
        /*0000*/ 	.byte	0x04, 0x37
        /*0002*/ 	.short	(.L_241 - .L_240)
.L_240:
        /*0004*/ 	.word	0x00000082


	//----- nvinfo : EIATTR_KPARAM_INFO
	.align		4
.L_241:
        /*0008*/ 	.byte	0x04, 0x17
        /*000a*/ 	.short	(.L_243 - .L_242)
.L_242:
        /*000c*/ 	.word	0x00000000
        /*0010*/ 	.short	0x0009
        /*0012*/ 	.short	0x0034
        /*0014*/ 	.byte	0x00, 0xf0, 0x11, 0x00


	//----- nvinfo : EIATTR_KPARAM_INFO
	.align		4
.L_243:
        /*0018*/ 	.byte	0x04, 0x17
        /*001a*/ 	.short	(.L_245 - .L_244)
.L_244:
        /*001c*/ 	.word	0x00000000
        /*0020*/ 	.short	0x0008
        /*0022*/ 	.short	0x0030
        /*0024*/ 	.byte	0x00, 0xf0, 0x11, 0x00


	//----- nvinfo : EIATTR_KPARAM_INFO
	.align		4
.L_245:
        /*0028*/ 	.byte	0x04, 0x17
        /*002a*/ 	.short	(.L_247 - .L_246)
.L_246:
        /*002c*/ 	.word	0x00000000
        /*0030*/ 	.short	0x0007
        /*0032*/ 	.short	0x002c
        /*0034*/ 	.byte	0x00, 0xf0, 0x11, 0x00


	//----- nvinfo : EIATTR_KPARAM_INFO
	.align		4
.L_247:
        /*0038*/ 	.byte	0x04, 0x17
        /*003a*/ 	.short	(.L_249 - .L_248)
.L_248:
        /*003c*/ 	.word	0x00000000
        /*0040*/ 	.short	0x0006
        /*0042*/ 	.short	0x0028
        /*0044*/ 	.byte	0x00, 0xf0, 0x11, 0x00


	//----- nvinfo : EIATTR_KPARAM_INFO
	.align		4
.L_249:
        /*0048*/ 	.byte	0x04, 0x17
        /*004a*/ 	.short	(.L_251 - .L_250)
.L_250:
        /*004c*/ 	.word	0x00000000
        /*0050*/ 	.short	0x0005
        /*0052*/ 	.short	0x0024
        /*0054*/ 	.byte	0x00, 0xf0, 0x11, 0x00


	//----- nvinfo : EIATTR_KPARAM_INFO
	.align		4
.L_251:
        /*0058*/ 	.byte	0x04, 0x17
        /*005a*/ 	.short	(.L_253 - .L_252)
.L_252:
        /*005c*/ 	.word	0x00000000
        /*0060*/ 	.short	0x0004
        /*0062*/ 	.short	0x0020
        /*0064*/ 	.byte	0x00, 0xf0, 0x11, 0x00


	//----- nvinfo : EIATTR_KPARAM_INFO
	.align		4
.L_253:
        /*0068*/ 	.byte	0x04, 0x17
        /*006a*/ 	.short	(.L_255 - .L_254)
.L_254:
        /*006c*/ 	.word	0x00000000
        /*0070*/ 	.short	0x0003
        /*0072*/ 	.short	0x0018
        /*0074*/ 	.byte	0x00, 0xf5, 0x21, 0x00


	//----- nvinfo : EIATTR_KPARAM_INFO
	.align		4
.L_255:
        /*0078*/ 	.byte	0x04, 0x17
        /*007a*/ 	.short	(.L_257 - .L_256)
.L_256:
        /*007c*/ 	.word	0x00000000
        /*0080*/ 	.short	0x0002
        /*0082*/ 	.short	0x0010
        /*0084*/ 	.byte	0x00, 0xf5, 0x21, 0x00


	//----- nvinfo : EIATTR_KPARAM_INFO
	.align		4
.L_257:
        /*0088*/ 	.byte	0x04, 0x17
        /*008a*/ 	.short	(.L_259 - .L_258)
.L_258:
        /*008c*/ 	.word	0x00000000
        /*0090*/ 	.short	0x0001
        /*0092*/ 	.short	0x0008
        /*0094*/ 	.byte	0x00, 0xf5, 0x21, 0x00


	//----- nvinfo : EIATTR_KPARAM_INFO
	.align		4
.L_259:
        /*0098*/ 	.byte	0x04, 0x17
        /*009a*/ 	.short	(.L_261 - .L_260)
.L_260:
        /*009c*/ 	.word	0x00000000
        /*00a0*/ 	.short	0x0000
        /*00a2*/ 	.short	0x0000
        /*00a4*/ 	.byte	0x00, 0xf5, 0x21, 0x00


	//----- nvinfo : EIATTR_SPARSE_MMA_MASK
	.align		4
.L_261:
        /*00a8*/ 	.byte	0x03, 0x50
        /*00aa*/ 	.short	0x0000


	//----- nvinfo : EIATTR_WMMA_USED
	.align		4
        /*00ac*/ 	.byte	0x01, 0x2b
	.zero		2


	//----- nvinfo : EIATTR_MAXREG_COUNT
	.align		4
        /*00b0*/ 	.byte	0x03, 0x1b
        /*00b2*/ 	.short	0x00ff


	//----- nvinfo : EIATTR_MERCURY_ISA_VERSION
	.align		4
        /*00b4*/ 	.byte	0x03, 0x5f
        /*00b6*/ 	.short	0x0101


	//----- nvinfo : EIATTR_VRC_CTA_INIT_COUNT
	.align		4
        /*00b8*/ 	.byte	0x02, 0x4a
	.zero		1
	.zero		1


	//----- nvinfo : EIATTR_EXIT_INSTR_OFFSETS
	.align		4
        /*00bc*/ 	.byte	0x04, 0x1c
        /*00be*/ 	.short	(.L_263 - .L_262)


	//   ....[0]....
.L_262:
        /*00c0*/ 	.word	0x000004b0


	//   ....[1]....
        /*00c4*/ 	.word	0x000005b0


	//----- nvinfo : EIATTR_CBANK_PARAM_SIZE
	.align		4
.L_263:
        /*00c8*/ 	.byte	0x03, 0x19
        /*00ca*/ 	.short	0x0038


	//----- nvinfo : EIATTR_PARAM_CBANK
	.align		4
        /*00cc*/ 	.byte	0x04, 0x0a
        /*00ce*/ 	.short	(.L_265 - .L_264)
	.align		4
.L_264:
        /*00d0*/ 	.word	index@(.nv.constant0._Z12wmma_exampleI6__halfS0_S0_S0_N6nvcuda4wmma9row_majorES3_EvPT_PT0_PT1_PT2_NS2_8layout_tESC_iiii)
        /*00d4*/ 	.short	0x0380
        /*00d6*/ 	.short	0x0038


	//----- nvinfo : EIATTR_SW_WAR
	.align		4
.L_265:
        /*00d8*/ 	.byte	0x04, 0x36
        /*00da*/ 	.short	(.L_267 - .L_266)
.L_266:
        /*00dc*/ 	.word	0x00000008
.L_267:


//--------------------- .nv.info._Z12wmma_exampleI6__halfS0_ffN6nvcuda4wmma9col_majorES3_EvPT_PT0_PT1_PT2_NS2_8layout_tESC_iiii --------------------------
	.section	.nv.info._Z12wmma_exampleI6__halfS0_ffN6nvcuda4wmma9col_majorES3_EvPT_PT0_PT1_PT2_NS2_8layout_tESC_iiii,"",@"SHT_CUDA_INFO"
	.sectionflags	@""
	.align	4


	//----- nvinfo : EIATTR_CUDA_API_VERSION
	.align		4
        /*0000*/ 	.byte	0x04, 0x37
        /*0002*/ 	.short	(.L_269 - .L_268)
.L_268:
        /*0004*/ 	.word	0x00000082


	//----- nvinfo : EIATTR_KPARAM_INFO
	.align		4
.L_269:
        /*0008*/ 	.byte	0x04, 0x17
        /*000a*/ 	.short	(.L_271 - .L_270)
.L_270:
        /*000c*/ 	.word	0x00000000
        /*0010*/ 	.short	0x0009
        /*0012*/ 	.short	0x0034
        /*0014*/ 	.byte	0x00, 0xf0, 0x11, 0x00


	//----- nvinfo : EIATTR_KPARAM_INFO
	.align		4
.L_271:
        /*0018*/ 	.byte	0x04, 0x17
        /*001a*/ 	.short	(.L_273 - .L_272)
.L_272:
        /*001c*/ 	.word	0x00000000
        /*0020*/ 	.short	0x0008
        /*0022*/ 	.short	0x0030
        /*0024*/ 	.byte	0x00, 0xf0, 0x11, 0x00


	//----- nvinfo : EIATTR_KPARAM_INFO
	.align		4
.L_273:
        /*0028*/ 	.byte	0x04, 0x17
        /*002a*/ 	.short	(.L_275 - .L_274)
.L_274:
        /*002c*/ 	.word	0x00000000
        /*0030*/ 	.short	0x0007
        /*0032*/ 	.short	0x002c
        /*0034*/ 	.byte	0x00, 0xf0, 0x11, 0x00


	//----- nvinfo : EIATTR_KPARAM_INFO
	.align		4
.L_275:
        /*0038*/ 	.byte	0x04, 0x17
        /*003a*/ 	.short	(.L_277 - .L_276)
.L_276:
        /*003c*/ 	.word	0x00000000
        /*0040*/ 	.short	0x0006
        /*0042*/ 	.short	0x0028
        /*0044*/ 	.byte	0x00, 0xf0, 0x11, 0x00


	//----- nvinfo : EIATTR_KPARAM_INFO
	.align		4
.L_277:
        /*0048*/ 	.byte	0x04, 0x17
        /*004a*/ 	.short	(.L_279 - .L_278)
.L_278:
        /*004c*/ 	.word	0x00000000
        /*0050*/ 	.short	0x0005
        /*0052*/ 	.short	0x0024
        /*0054*/ 	.byte	0x00, 0xf0, 0x11, 0x00


	//----- nvinfo : EIATTR_KPARAM_INFO
	.align		4
.L_279:
        /*0058*/ 	.byte	0x04, 0x17
        /*005a*/ 	.short	(.L_281 - .L_280)
.L_280:
        /*005c*/ 	.word	0x00000000
        /*0060*/ 	.short	0x0004
        /*0062*/ 	.short	0x0020
        /*0064*/ 	.byte	0x00, 0xf0, 0x11, 0x00


	//----- nvinfo : EIATTR_KPARAM_INFO
	.align		4
.L_281:
        /*0068*/ 	.byte	0x04, 0x17
        /*006a*/ 	.short	(.L_283 - .L_282)
.L_282:
        /*006c*/ 	.word	0x00000000
        /*0070*/ 	.short	0x0003
        /*0072*/ 	.short	0x0018
        /*0074*/ 	.byte	0x00, 0xf5, 0x21, 0x00


	//----- nvinfo : EIATTR_KPARAM_INFO
	.align		4
.L_283:
        /*0078*/ 	.byte	0x04, 0x17
        /*007a*/ 	.short	(.L_285 - .L_284)
.L_284:
        /*007c*/ 	.word	0x00000000
        /*0080*/ 	.short	0x0002
        /*0082*/ 	.short	0x0010
        /*0084*/ 	.byte	0x00, 0xf5, 0x21, 0x00


	//----- nvinfo : EIATTR_KPARAM_INFO
	.align		4
.L_285:
        /*0088*/ 	.byte	0x04, 0x17
        /*008a*/ 	.short	(.L_287 - .L_286)
.L_286:
        /*008c*/ 	.word	0x00000000
        /*0090*/ 	.short	0x0001
        /*0092*/ 	.short	0x0008
        /*0094*/ 	.byte	0x00, 0xf5, 0x21, 0x00


	//----- nvinfo : EIATTR_KPARAM_INFO
	.align		4
.L_287:
        /*0098*/ 	.byte	0x04, 0x17
        /*009a*/ 	.short	(.L_289 - .L_288)
.L_288:
        /*009c*/ 	.word	0x00000000
        /*00a0*/ 	.short	0x0000
        /*00a2*/ 	.short	0x0000
        /*00a4*/ 	.byte	0x00, 0xf5, 0x21, 0x00


	//----- nvinfo : EIATTR_SPARSE_MMA_MASK
	.align		4
.L_289:
        /*00a8*/ 	.byte	0x03, 0x50
        /*00aa*/ 	.short	0x0000


	//----- nvinfo : EIATTR_WMMA_USED
	.align		4
        /*00ac*/ 	.byte	0x01, 0x2b
	.zero		2


	//----- nvinfo : EIATTR_MAXREG_COUNT
	.align		4
        /*00b0*/ 	.byte	0x03, 0x1b
        /*00b2*/ 	.short	0x00ff


	//----- nvinfo : EIATTR_MERCURY_ISA_VERSION
	.align		4
        /*00b4*/ 	.byte	0x03, 0x5f
        /*00b6*/ 	.short	0x0101


	//----- nvinfo : EIATTR_VRC_CTA_INIT_COUNT
	.align		4
        /*00b8*/ 	.byte	0x02, 0x4a
	.zero		1
	.zero		1


	//----- nvinfo : EIATTR_EXIT_INSTR_OFFSETS
	.align		4
        /*00bc*/ 	.byte	0x04, 0x1c
        /*00be*/ 	.short	(.L_291 - .L_290)


	//   ....[0]....
.L_290:
        /*00c0*/ 	.word	0x00000530


	//   ....[1]....
        /*00c4*/ 	.word	0x000006c0


	//----- nvinfo : EIATTR_CBANK_PARAM_SIZE
	.align		4
.L_291:
        /*00c8*/ 	.byte	0x03, 0x19
        /*00ca*/ 	.short	0x0038


	//----- nvinfo : EIATTR_PARAM_CBANK
	.align		4
        /*00cc*/ 	.byte	0x04, 0x0a
        /*00ce*/ 	.short	(.L_293 - .L_292)
	.align		4
.L_292:
        /*00d0*/ 	.word	index@(.nv.constant0._Z12wmma_exampleI6__halfS0_ffN6nvcuda4wmma9col_majorES3_EvPT_PT0_PT1_PT2_NS2_8layout_tESC_iiii)
        /*00d4*/ 	.short	0x0380
        /*00d6*/ 	.short	0x0038


	//----- nvinfo : EIATTR_SW_WAR
	.align		4
.L_293:
        /*00d8*/ 	.byte	0x04, 0x36
        /*00da*/ 	.short	(.L_295 - .L_294)
.L_294:
        /*00dc*/ 	.word	0x00000008
.L_295:


//--------------------- .nv.info._Z12wmma_exampleI6__halfS0_ffN6nvcuda4wmma9col_majorENS2_9row_majorEEvPT_PT0_PT1_PT2_NS2_8layout_tESD_iiii --------------------------
	.section	.nv.info._Z12wmma_exampleI6__halfS0_ffN6nvcuda4wmma9col_majorENS2_9row_majorEEvPT_PT0_PT1_PT2_NS2_8layout_tESD_iiii,"",@"SHT_CUDA_INFO"
	.sectionflags	@""
	.align	4


	//----- nvinfo : EIATTR_CUDA_API_VERSION
	.align		4
        /*0000*/ 	.byte	0x04, 0x37
        /*0002*/ 	.short	(.L_297 - .L_296)
.L_296:
        /*0004*/ 	.word	0x00000082


	//----- nvinfo : EIATTR_KPARAM_INFO
	.align		4
.L_297:
        /*0008*/ 	.byte	0x04, 0x17
        /*000a*/ 	.short	(.L_299 - .L_298)
.L_298:
        /*000c*/ 	.word	0x00000000
        /*0010*/ 	.short	0x0009
        /*0012*/ 	.short	0x0034
        /*0014*/ 	.byte	0x00, 0xf0, 0x11, 0x00


	//----- nvinfo : EIATTR_KPARAM_INFO
	.align		4
.L_299:
        /*0018*/ 	.byte	0x04, 0x17
        /*001a*/ 	.short	(.L_301 - .L_300)
.L_300:
        /*001c*/ 	.word	0x00000000
        /*0020*/ 	.short	0x0008
        /*0022*/ 	.short	0x0030
        /*0024*/ 	.byte	0x00, 0xf0, 0x11, 0x00


	//----- nvinfo : EIATTR_KPARAM_INFO
	.align		4
.L_301:
        /*0028*/ 	.byte	0x04, 0x17
        /*002a*/ 	.short	(.L_303 - .L_302)
.L_302:
        /*002c*/ 	.word	0x00000000
        /*0030*/ 	.short	0x0007
        /*0032*/ 	.short	0x002c
        /*0034*/ 	.byte	0x00, 0xf0, 0x11, 0x00


	//----- nvinfo : EIATTR_KPARAM_INFO
	.align		4
.L_303:
        /*0038*/ 	.byte	0x04, 0x17
        /*003a*/ 	.short	(.L_305 - .L_304)
.L_304:
        /*003c*/ 	.word	0x00000000
        /*0040*/ 	.short	0x0006
        /*0042*/ 	.short	0x0028
        /*0044*/ 	.byte	0x00, 0xf0, 0x11, 0x00


	//----- nvinfo : EIATTR_KPARAM_INFO
	.align		4
.L_305:
        /*0048*/ 	.byte	0x04, 0x17
        /*004a*/ 	.short	(.L_307 - .L_306)
.L_306:
        /*004c*/ 	.word	0x00000000
        /*0050*/ 	.short	0x0005
        /*0052*/ 	.short	0x0024
        /*0054*/ 	.byte	0x00, 0xf0, 0x11, 0x00


	//----- nvinfo : EIATTR_KPARAM_INFO
	.align		4
.L_307:
        /*0058*/ 	.byte	0x04, 0x17
        /*005a*/ 	.short	(.L_309 - .L_308)
.L_308:
        /*005c*/ 	.word	0x00000000
        /*0060*/ 	.short	0x0004
        /*0062*/ 	.short	0x0020
        /*0064*/ 	.byte	0x00, 0xf0, 0x11, 0x00


	//----- nvinfo : EIATTR_KPARAM_INFO
	.align		4
.L_309:
        /*0068*/ 	.byte	0x04, 0x17
        /*006a*/ 	.short	(.L_311 - .L_310)
.L_310:
        /*006c*/ 	.word	0x00000000
        /*0070*/ 	.short	0x0003
        /*0072*/ 	.short	0x0018
        /*0074*/ 	.byte	0x00, 0xf5, 0x21, 0x00


	//----- nvinfo : EIATTR_KPARAM_INFO
	.align		4
.L_311:
        /*0078*/ 	.byte	0x04, 0x17
        /*007a*/ 	.short	(.L_313 - .L_312)
.L_312:
        /*007c*/ 	.word	0x00000000
        /*0080*/ 	.short	0x0002
        /*0082*/ 	.short	0x0010
        /*0084*/ 	.byte	0x00, 0xf5, 0x21, 0x00


	//----- nvinfo : EIATTR_KPARAM_INFO
	.align		4
.L_313:
        /*0088*/ 	.byte	0x04, 0x17
        /*008a*/ 	.short	(.L_315 - .L_314)
.L_314:
        /*008c*/ 	.word	0x00000000
        /*0090*/ 	.short	0x0001
        /*0092*/ 	.short	0x0008
        /*0094*/ 	.byte	0x00, 0xf5, 0x21, 0x00


	//----- nvinfo : EIATTR_KPARAM_INFO
	.align		4
.L_315:
        /*0098*/ 	.byte	0x04, 0x17
        /*009a*/ 	.short	(.L_317 - .L_316)
.L_316:
        /*009c*/ 	.word	0x00000000
        /*00a0*/ 	.short	0x0000
        /*00a2*/ 	.short	0x0000
        /*00a4*/ 	.byte	0x00, 0xf5, 0x21, 0x00


	//----- nvinfo : EIATTR_SPARSE_MMA_MASK
	.align		4
.L_317:
        /*00a8*/ 	.byte	0x03, 0x50
        /*00aa*/ 	.short	0x0000


	//----- nvinfo : EIATTR_WMMA_USED
	.align		4
        /*00ac*/ 	.byte	0x01, 0x2b
	.zero		2


	//----- nvinfo : EIATTR_MAXREG_COUNT
	.align		4
        /*00b0*/ 	.byte	0x03, 0x1b
        /*00b2*/ 	.short	0x00ff


	//----- nvinfo : EIATTR_MERCURY_ISA_VERSION
	.align		4
        /*00b4*/ 	.byte	0x03, 0x5f
        /*00b6*/ 	.short	0x0101


	//----- nvinfo : EIATTR_VRC_CTA_INIT_COUNT
	.align		4
        /*00b8*/ 	.byte	0x02, 0x4a
	.zero		1
	.zero		1


	//----- nvinfo : EIATTR_EXIT_INSTR_OFFSETS
	.align		4
        /*00bc*/ 	.byte	0x04, 0x1c
        /*00be*/ 	.short	(.L_319 - .L_318)


	//   ....[0]....
.L_318:
        /*00c0*/ 	.word	0x00000570


	//   ....[1]....
        /*00c4*/ 	.word	0x00000700


	//----- nvinfo : EIATTR_CBANK_PARAM_SIZE
	.align		4
.L_319:
        /*00c8*/ 	.byte	0x03, 0x19
        /*00ca*/ 	.short	0x0038


	//----- nvinfo : EIATTR_PARAM_CBANK
	.align		4
        /*00cc*/ 	.byte	0x04, 0x0a
        /*00ce*/ 	.short	(.L_321 - .L_320)
	.align		4
.L_320:
        /*00d0*/ 	.word	index@(.nv.constant0._Z12wmma_exampleI6__halfS0_ffN6nvcuda4wmma9col_majorENS2_9row_majorEEvPT_PT0_PT1_PT2_NS2_8layout_tESD_iiii)
        /*00d4*/ 	.short	0x0380
        /*00d6*/ 	.short	0x0038


	//----- nvinfo : EIATTR_SW_WAR
	.align		4
.L_321:
        /*00d8*/ 	.byte	0x04, 0x36
        /*00da*/ 	.short	(.L_323 - .L_322)
.L_322:
        /*00dc*/ 	.word	0x00000008
.L_323:


//--------------------- .nv.info._Z12wmma_exampleI6__halfS0_ffN6nvcuda4wmma9row_majorENS2_9col_majorEEvPT_PT0_PT1_PT2_NS2_8layout_tESD_iiii --------------------------
	.section	.nv.info._Z12wmma_exampleI6__halfS0_ffN6nvcuda4wmma9row_majorENS2_9col_majorEEvPT_PT0_PT1_PT2_NS2_8layout_tESD_iiii,"",@"SHT_CUDA_INFO"
	.sectionflags	@""
	.align	4


	//----- nvinfo : EIATTR_CUDA_API_VERSION
	.align		4
        /*0000*/ 	.byte	0x04, 0x37
        /*0002*/ 	.short	(.L_325 - .L_324)
.L_324:
        /*0004*/ 	.word	0x00000082


	//----- nvinfo : EIATTR_KPARAM_INFO
	.align		4
.L_325:
        /*0008*/ 	.byte	0x04, 0x17
        /*000a*/ 	.short	(.L_327 - .L_326)
.L_326:
        /*000c*/ 	.word	0x00000000
        /*0010*/ 	.short	0x0009
        /*0012*/ 	.short	0x0034
        /*0014*/ 	.byte	0x00, 0xf0, 0x11, 0x00


	//----- nvinfo : EIATTR_KPARAM_INFO
	.align		4
.L_327:
        /*0018*/ 	.byte	0x04, 0x17
        /*001a*/ 	.short	(.L_329 - .L_328)
.L_328:
        /*001c*/ 	.word	0x00000000
        /*0020*/ 	.short	0x0008
        /*0022*/ 	.short	0x0030
        /*0024*/ 	.byte	0x00, 0xf0, 0x11, 0x00


	//----- nvinfo : EIATTR_KPARAM_INFO
	.align		4
.L_329:
        /*0028*/ 	.byte	0x04, 0x17
        /*002a*/ 	.short	(.L_331 - .L_330)
.L_330:
        /*002c*/ 	.word	0x00000000
        /*0030*/ 	.short	0x0007
        /*0032*/ 	.short	0x002c
        /*0034*/ 	.byte	0x00, 0xf0, 0x11, 0x00


	//----- nvinfo : EIATTR_KPARAM_INFO
	.align		4
.L_331:
        /*0038*/ 	.byte	0x04, 0x17
        /*003a*/ 	.short	(.L_333 - .L_332)
.L_332:
        /*003c*/ 	.word	0x00000000
        /*0040*/ 	.short	0x0006
        /*0042*/ 	.short	0x0028
        /*0044*/ 	.byte	0x00, 0xf0, 0x11, 0x00


	//----- nvinfo : EIATTR_KPARAM_INFO
	.align		4
.L_333:
        /*0048*/ 	.byte	0x04, 0x17
        /*004a*/ 	.short	(.L_335 - .L_334)
.L_334:
        /*004c*/ 	.word	0x00000000
        /*0050*/ 	.short	0x0005
        /*0052*/ 	.short	0x0024
        /*0054*/ 	.byte	0x00, 0xf0, 0x11, 0x00


	//----- nvinfo : EIATTR_KPARAM_INFO
	.align		4
.L_335:
        /*0058*/ 	.byte	0x04, 0x17
        /*005a*/ 	.short	(.L_337 - .L_336)
.L_336:
        /*005c*/ 	.word	0x00000000
        /*0060*/ 	.short	0x0004
        /*0062*/ 	.short	0x0020
        /*0064*/ 	.byte	0x00, 0xf0, 0x11, 0x00


	//----- nvinfo : EIATTR_KPARAM_INFO
	.align		4
.L_337:
        /*0068*/ 	.byte	0x04, 0x17
        /*006a*/ 	.short	(.L_339 - .L_338)
.L_338:
        /*006c*/ 	.word	0x00000000
        /*0070*/ 	.short	0x0003
        /*0072*/ 	.short	0x0018
        /*0074*/ 	.byte	0x00, 0xf5, 0x21, 0x00


	//----- nvinfo : EIATTR_KPARAM_INFO
	.align		4
.L_339:
        /*0078*/ 	.byte	0x04, 0x17
        /*007a*/ 	.short	(.L_341 - .L_340)
.L_340:
        /*007c*/ 	.word	0x00000000
        /*0080*/ 	.short	0x0002
        /*0082*/ 	.short	0x0010
        /*0084*/ 	.byte	0x00, 0xf5, 0x21, 0x00


	//----- nvinfo : EIATTR_KPARAM_INFO
	.align		4
.L_341:
        /*0088*/ 	.byte	0x04, 0x17
        /*008a*/ 	.short	(.L_343 - .L_342)
.L_342:
        /*008c*/ 	.word	0x00000000
        /*0090*/ 	.short	0x0001
        /*0092*/ 	.short	0x0008
        /*0094*/ 	.byte	0x00, 0xf5, 0x21, 0x00


	//----- nvinfo : EIATTR_KPARAM_INFO
	.align		4
.L_343:
        /*0098*/ 	.byte	0x04, 0x17
        /*009a*/ 	.short	(.L_345 - .L_344)
.L_344:
        /*009c*/ 	.word	0x00000000
        /*00a0*/ 	.short	0x0000
        /*00a2*/ 	.short	0x0000
        /*00a4*/ 	.byte	0x00, 0xf5, 0x21, 0x00


	//----- nvinfo : EIATTR_SPARSE_MMA_MASK
	.align		4
.L_345:
        /*00a8*/ 	.byte	0x03, 0x50
        /*00aa*/ 	.short	0x0000


	//----- nvinfo : EIATTR_WMMA_USED
	.align		4
        /*00ac*/ 	.byte	0x01, 0x2b
	.zero		2


	//----- nvinfo : EIATTR_MAXREG_COUNT
	.align		4
        /*00b0*/ 	.byte	0x03, 0x1b
        /*00b2*/ 	.short	0x00ff


	//----- nvinfo : EIATTR_MERCURY_ISA_VERSION
	.align		4
        /*00b4*/ 	.byte	0x03, 0x5f
        /*00b6*/ 	.short	0x0101


	//----- nvinfo : EIATTR_VRC_CTA_INIT_COUNT
	.align		4
        /*00b8*/ 	.byte	0x02, 0x4a
	.zero		1
	.zero		1


	//----- nvinfo : EIATTR_EXIT_INSTR_OFFSETS
	.align		4
        /*00bc*/ 	.byte	0x04, 0x1c
        /*00be*/ 	.short	(.L_347 - .L_346)


	//   ....[0]....
.L_346:
        /*00c0*/ 	.word	0x000004f0


	//   ....[1]....
        /*00c4*/ 	.word	0x00000670


	//----- nvinfo : EIATTR_CBANK_PARAM_SIZE
	.align		4
.L_347:
        /*00c8*/ 	.byte	0x03, 0x19
        /*00ca*/ 	.short	0x0038


	//----- nvinfo : EIATTR_PARAM_CBANK
	.align		4
        /*00cc*/ 	.byte	0x04, 0x0a
        /*00ce*/ 	.short	(.L_349 - .L_348)
	.align		4
.L_348:
        /*00d0*/ 	.word	index@(.nv.constant0._Z12wmma_exampleI6__halfS0_ffN6nvcuda4wmma9row_majorENS2_9col_majorEEvPT_PT0_PT1_PT2_NS2_8layout_tESD_iiii)
        /*00d4*/ 	.short	0x0380
        /*00d6*/ 	.short	0x0038


	//----- nvinfo : EIATTR_SW_WAR
	.align		4
.L_349:
        /*00d8*/ 	.byte	0x04, 0x36
        /*00da*/ 	.short	(.L_351 - .L_350)
.L_350:
        /*00dc*/ 	.word	0x00000008
.L_351:


//--------------------- .nv.info._Z12wmma_exampleI6__halfS0_ffN6nvcuda4wmma9row_majorES3_EvPT_PT0_PT1_PT2_NS2_8layout_tESC_iiii --------------------------
	.section	.nv.info._Z12wmma_exampleI6__halfS0_ffN6nvcuda4wmma9row_majorES3_EvPT_PT0_PT1_PT2_NS2_8layout_tESC_iiii,"",@"SHT_CUDA_INFO"
	.sectionflags	@""
	.align	4


	//----- nvinfo : EIATTR_CUDA_API_VERSION
	.align		4
        /*0000*/ 	.byte	0x04, 0x37
        /*0002*/ 	.short	(.L_353 - .L_352)
.L_352:
        /*0004*/ 	.word	0x00000082


	//----- nvinfo : EIATTR_KPARAM_INFO
	.align		4
.L_353:
        /*0008*/ 	.byte	0x04, 0x17
        /*000a*/ 	.short	(.L_355 - .L_354)
.L_354:
        /*000c*/ 	.word	0x00000000
        /*0010*/ 	.short	0x0009
        /*0012*/ 	.short	0x0034
        /*0014*/ 	.byte	0x00, 0xf0, 0x11, 0x00


	//----- nvinfo : EIATTR_KPARAM_INFO
	.align		4
.L_355:
        /*0018*/ 	.byte	0x04, 0x17
        /*001a*/ 	.short	(.L_357 - .L_356)
.L_356:
        /*001c*/ 	.word	0x00000000
        /*0020*/ 	.short	0x0008
        /*0022*/ 	.short	0x0030
        /*0024*/ 	.byte	0x00, 0xf0, 0x11, 0x00


	//----- nvinfo : EIATTR_KPARAM_INFO
	.align		4
.L_357:
        /*0028*/ 	.byte	0x04, 0x17
        /*002a*/ 	.short	(.L_359 - .L_358)
.L_358:
        /*002c*/ 	.word	0x00000000
        /*0030*/ 	.short	0x0007
        /*0032*/ 	.short	0x002c
        /*0034*/ 	.byte	0x00, 0xf0, 0x11, 0x00


	//----- nvinfo : EIATTR_KPARAM_INFO
	.align		4
.L_359:
        /*0038*/ 	.byte	0x04, 0x17
        /*003a*/ 	.short	(.L_361 - .L_360)
.L_360:
        /*003c*/ 	.word	0x00000000
        /*0040*/ 	.short	0x0006
        /*0042*/ 	.short	0x0028
        /*0044*/ 	.byte	0x00, 0xf0, 0x11, 0x00


	//----- nvinfo : EIATTR_KPARAM_INFO
	.align		4
.L_361:
        /*0048*/ 	.byte	0x04, 0x17
        /*004a*/ 	.short	(.L_363 - .L_362)
.L_362:
        /*004c*/ 	.word	0x00000000
        /*0050*/ 	.short	0x0005
        /*0052*/ 	.short	0x0024
        /*0054*/ 	.byte	0x00, 0xf0, 0x11, 0x00


	//----- nvinfo : EIATTR_KPARAM_INFO
	.align		4
.L_363:
        /*0058*/ 	.byte	0x04, 0x17
        /*005a*/ 	.short	(.L_365 - .L_364)
.L_364:
        /*005c*/ 	.word	0x00000000
        /*0060*/ 	.short	0x0004
        /*0062*/ 	.short	0x0020
        /*0064*/ 	.byte	0x00, 0xf0, 0x11, 0x00


	//----- nvinfo : EIATTR_KPARAM_INFO
	.align		4
.L_365:
        /*0068*/ 	.byte	0x04, 0x17
        /*006a*/ 	.short	(.L_367 - .L_366)
.L_366:
        /*006c*/ 	.word	0x00000000
        /*0070*/ 	.short	0x0003
        /*0072*/ 	.short	0x0018
        /*0074*/ 	.byte	0x00, 0xf5, 0x21, 0x00


	//----- nvinfo : EIATTR_KPARAM_INFO
	.align		4
.L_367:
        /*0078*/ 	.byte	0x04, 0x17
        /*007a*/ 	.short	(.L_369 - .L_368)
.L_368:
        /*007c*/ 	.word	0x00000000
        /*0080*/ 	.short	0x0002
        /*0082*/ 	.short	0x0010
        /*0084*/ 	.byte	0x00, 0xf5, 0x21, 0x00


	//----- nvinfo : EIATTR_KPARAM_INFO
	.align		4
.L_369:
        /*0088*/ 	.byte	0x04, 0x17
        /*008a*/ 	.short	(.L_371 - .L_370)
.L_370:
        /*008c*/ 	.word	0x00000000
        /*0090*/ 	.short	0x0001
        /*0092*/ 	.short	0x0008
        /*0094*/ 	.byte	0x00, 0xf5, 0x21, 0x00


	//----- nvinfo : EIATTR_KPARAM_INFO
	.align		4
.L_371:
        /*0098*/ 	.byte	0x04, 0x17
        /*009a*/ 	.short	(.L_373 - .L_372)
.L_372:
        /*009c*/ 	.word	0x00000000
        /*00a0*/ 	.short	0x0000
        /*00a2*/ 	.short	0x0000
        /*00a4*/ 	.byte	0x00, 0xf5, 0x21, 0x00


	//----- nvinfo : EIATTR_SPARSE_MMA_MASK
	.align		4
.L_373:
        /*00a8*/ 	.byte	0x03, 0x50
        /*00aa*/ 	.short	0x0000


	//----- nvinfo : EIATTR_WMMA_USED
	.align		4
        /*00ac*/ 	.byte	0x01, 0x2b
	.zero		2


	//----- nvinfo : EIATTR_MAXREG_COUNT
	.align		4
        /*00b0*/ 	.byte	0x03, 0x1b
        /*00b2*/ 	.short	0x00ff


	//----- nvinfo : EIATTR_MERCURY_ISA_VERSION
	.align		4
        /*00b4*/ 	.byte	0x03, 0x5f
        /*00b6*/ 	.short	0x0101


	//----- nvinfo : EIATTR_VRC_CTA_INIT_COUNT
	.align		4
        /*00b8*/ 	.byte	0x02, 0x4a
	.zero		1
	.zero		1


	//----- nvinfo : EIATTR_EXIT_INSTR_OFFSETS
	.align		4
        /*00bc*/ 	.byte	0x04, 0x1c
        /*00be*/ 	.short	(.L_375 - .L_374)


	//   ....[0]....
.L_374:
        /*00c0*/ 	.word	0x00000530


	//   ....[1]....
        /*00c4*/ 	.word	0x000006c0


	//----- nvinfo : EIATTR_CBANK_PARAM_SIZE
	.align		4
.L_375:
        /*00c8*/ 	.byte	0x03, 0x19
        /*00ca*/ 	.short	0x0038


	//----- nvinfo : EIATTR_PARAM_CBANK
	.align		4
        /*00cc*/ 	.byte	0x04, 0x0a
        /*00ce*/ 	.short	(.L_377 - .L_376)
	.align		4
.L_376:
        /*00d0*/ 	.word	index@(.nv.constant0._Z12wmma_exampleI6__halfS0_ffN6nvcuda4wmma9row_majorES3_EvPT_PT0_PT1_PT2_NS2_8layout_tESC_iiii)
        /*00d4*/ 	.short	0x0380
        /*00d6*/ 	.short	0x0038


	//----- nvinfo : EIATTR_SW_WAR
	.align		4
.L_377:
        /*00d8*/ 	.byte	0x04, 0x36
        /*00da*/ 	.short	(.L_379 - .L_378)
.L_378:
        /*00dc*/ 	.word	0x00000008
.L_379:


//--------------------- .nv.info._Z7convertIffEvPT_PT0_i --------------------------
	.section	.nv.info._Z7convertIffEvPT_PT0_i,"",@"SHT_CUDA_INFO"
	.sectionflags	@""
	.align	4


	//----- nvinfo : EIATTR_CUDA_API_VERSION
	.align		4
        /*0000*/ 	.byte	0x04, 0x37
        /*0002*/ 	.short	(.L_381 - .L_380)
.L_380:
        /*0004*/ 	.word	0x00000082


	//----- nvinfo : EIATTR_KPARAM_INFO
	.align		4
.L_381:
        /*0008*/ 	.byte	0x04, 0x17
        /*000a*/ 	.short	(.L_383 - .L_382)
.L_382:
        /*000c*/ 	.word	0x00000000
        /*0010*/ 	.short	0x0002
        /*0012*/ 	.short	0x0010
        /*0014*/ 	.byte	0x00, 0xf0, 0x11, 0x00


	//----- nvinfo : EIATTR_KPARAM_INFO
	.align		4
.L_383:
        /*0018*/ 	.byte	0x04, 0x17
        /*001a*/ 	.short	(.L_385 - .L_384)
.L_384:
        /*001c*/ 	.word	0x00000000
        /*0020*/ 	.short	0x0001
        /*0022*/ 	.short	0x0008
        /*0024*/ 	.byte	0x00, 0xf5, 0x21, 0x00


	//----- nvinfo : EIATTR_KPARAM_INFO
	.align		4
.L_385:
        /*0028*/ 	.byte	0x04, 0x17
        /*002a*/ 	.short	(.L_387 - .L_386)
.L_386:
        /*002c*/ 	.word	0x00000000
        /*0030*/ 	.short	0x0000
        /*0032*/ 	.short	0x0000
        /*0034*/ 	.byte	0x00, 0xf5, 0x21, 0x00


	//----- nvinfo : EIATTR_SPARSE_MMA_MASK
	.align		4
.L_387:
        /*0038*/ 	.byte	0x03, 0x50
        /*003a*/ 	.short	0x0000


	//----- nvinfo : EIATTR_MAXREG_COUNT
	.align		4
        /*003c*/ 	.byte	0x03, 0x1b
        /*003e*/ 	.short	0x00ff


	//----- nvinfo : EIATTR_MERCURY_ISA_VERSION
	.align		4
        /*0040*/ 	.byte	0x03, 0x5f
        /*0042*/ 	.short	0x0101


	//----- nvinfo : EIATTR_VRC_CTA_INIT_COUNT
	.align		4
        /*0044*/ 	.byte	0x02, 0x4a
	.zero		1
	.zero		1


	//----- nvinfo : EIATTR_EXIT_INSTR_OFFSETS
	.align		4
        /*0048*/ 	.byte	0x04, 0x1c
        /*004a*/ 	.short	(.L_389 - .L_388)


	//   ....[0]....
.L_388:
        /*004c*/ 	.word	0x00000070


	//   ....[1]....
        /*0050*/ 	.word	0x000000f0


	//----- nvinfo : EIATTR_CBANK_PARAM_SIZE
	.align		4
.L_389:
        /*0054*/ 	.byte	0x03, 0x19
        /*0056*/ 	.short	0x0014


	//----- nvinfo : EIATTR_PARAM_CBANK
	.align		4
        /*0058*/ 	.byte	0x04, 0x0a
        /*005a*/ 	.short	(.L_391 - .L_390)
	.align		4
.L_390:
        /*005c*/ 	.word	index@(.nv.constant0._Z7convertIffEvPT_PT0_i)
        /*0060*/ 	.short	0x0380
        /*0062*/ 	.short	0x0014


	//----- nvinfo : EIATTR_SW_WAR
	.align		4
.L_391:
        /*0064*/ 	.byte	0x04, 0x36
        /*0066*/ 	.short	(.L_393 - .L_392)
.L_392:
        /*0068*/ 	.word	0x00000008
.L_393:


//--------------------- .nv.info._Z7convertI6__halffEvPT_PT0_i --------------------------
	.section	.nv.info._Z7convertI6__halffEvPT_PT0_i,"",@"SHT_CUDA_INFO"
	.sectionflags	@""
	.align	4


	//----- nvinfo : EIATTR_CUDA_API_VERSION
	.align		4
        /*0000*/ 	.byte	0x04, 0x37
        /*0002*/ 	.short	(.L_395 - .L_394)
.L_394:
        /*0004*/ 	.word	0x00000082


	//----- nvinfo : EIATTR_KPARAM_INFO
	.align		4
.L_395:
        /*0008*/ 	.byte	0x04, 0x17
        /*000a*/ 	.short	(.L_397 - .L_396)
.L_396:
        /*000c*/ 	.word	0x00000000
        /*0010*/ 	.short	0x0002
        /*0012*/ 	.short	0x0010
        /*0014*/ 	.byte	0x00, 0xf0, 0x11, 0x00


	//----- nvinfo : EIATTR_KPARAM_INFO
	.align		4
.L_397:
        /*0018*/ 	.byte	0x04, 0x17
        /*001a*/ 	.short	(.L_399 - .L_398)
.L_398:
        /*001c*/ 	.word	0x00000000
        /*0020*/ 	.short	0x0001
        /*0022*/ 	.short	0x0008
        /*0024*/ 	.byte	0x00, 0xf5, 0x21, 0x00


	//----- nvinfo : EIATTR_KPARAM_INFO
	.align		4
.L_399:
        /*0028*/ 	.byte	0x04, 0x17
        /*002a*/ 	.short	(.L_401 - .L_400)
.L_400:
        /*002c*/ 	.word	0x00000000
        /*0030*/ 	.short	0x0000
        /*0032*/ 	.short	0x0000
        /*0034*/ 	.byte	0x00, 0xf5, 0x21, 0x00


	//----- nvinfo : EIATTR_SPARSE_MMA_MASK
	.align		4
.L_401:
        /*0038*/ 	.byte	0x03, 0x50
        /*003a*/ 	.short	0x0000


	//----- nvinfo : EIATTR_MAXREG_COUNT
	.align		4
        /*003c*/ 	.byte	0x03, 0x1b
        /*003e*/ 	.short	0x00ff


	//----- nvinfo : EIATTR_MERCURY_ISA_VERSION
	.align		4
        /*0040*/ 	.byte	0x03, 0x5f
        /*0042*/ 	.short	0x0101


	//----- nvinfo : EIATTR_VRC_CTA_INIT_COUNT
	.align		4
        /*0044*/ 	.byte	0x02, 0x4a
	.zero		1
	.zero		1


	//----- nvinfo : EIATTR_EXIT_INSTR_OFFSETS
	.align		4
        /*0048*/ 	.byte	0x04, 0x1c
        /*004a*/ 	.short	(.L_403 - .L_402)


	//   ....[0]....
.L_402:
        /*004c*/ 	.word	0x00000070


	//   ....[1]....
        /*0050*/ 	.word	0x00000100


	//----- nvinfo : EIATTR_CBANK_PARAM_SIZE
	.align		4
.L_403:
        /*0054*/ 	.byte	0x03, 0x19
        /*0056*/ 	.short	0x0014


	//----- nvinfo : EIATTR_PARAM_CBANK
	.align		4
        /*0058*/ 	.byte	0x04, 0x0a
        /*005a*/ 	.short	(.L_405 - .L_404)
	.align		4
.L_404:
        /*005c*/ 	.word	index@(.nv.constant0._Z7convertI6__halffEvPT_PT0_i)
        /*0060*/ 	.short	0x0380
        /*0062*/ 	.short	0x0014


	//----- nvinfo : EIATTR_SW_WAR
	.align		4
.L_405:
        /*0064*/ 	.byte	0x04, 0x36
        /*0066*/ 	.short	(.L_407 - .L_406)
.L_406:
        /*0068*/ 	.word	0x00000008
.L_407:


//--------------------- .nv.callgraph             --------------------------
	.section	.nv.callgraph,"",@"SHT_CUDA_CALLGRAPH"
	.align	4
	.sectionentsize	8
	.align		4
        /*0000*/ 	.word	0x00000000
	.align		4
        /*0004*/ 	.word	0xffffffff
	.align		4
        /*0008*/ 	.word	0x00000000
	.align		4
        /*000c*/ 	.word	0xfffffffe
	.align		4
        /*0010*/ 	.word	0x00000000
	.align		4
        /*0014*/ 	.word	0xfffffffd
	.align		4
        /*0018*/ 	.word	0x00000000
	.align		4
        /*001c*/ 	.word	0xfffffffc


//--------------------- .text._Z14generic_matmulI6__halfS0_fN6nvcuda4wmma9row_majorES3_EvPT_PT0_PT1_iiiiiiff --------------------------
	.section	.text._Z14generic_matmulI6__halfS0_fN6nvcuda4wmma9row_majorES3_EvPT_PT0_PT1_iiiiiiff,"ax",@progbits
	.align	128
        .global         _Z14generic_matmulI6__halfS0_fN6nvcuda4wmma9row_majorES3_EvPT_PT0_PT1_iiiiiiff
        .type           _Z14generic_matmulI6__halfS0_fN6nvcuda4wmma9row_majorES3_EvPT_PT0_PT1_iiiiiiff,@function
        .size           _Z14generic_matmulI6__halfS0_fN6nvcuda4wmma9row_majorES3_EvPT_PT0_PT1_iiiiiiff,(.L_x_57 - _Z14generic_matmulI6__halfS0_fN6nvcuda4wmma9row_majorES3_EvPT_PT0_PT1_iiiiiiff)
        .other          _Z14generic_matmulI6__halfS0_fN6nvcuda4wmma9row_majorES3_EvPT_PT0_PT1_iiiiiiff,@"STO_CUDA_ENTRY STV_DEFAULT"
_Z14generic_matmulI6__halfS0_fN6nvcuda4wmma9row_majorES3_EvPT_PT0_PT1_iiiiiiff:
.text._Z14generic_matmulI6__halfS0_fN6nvcuda4wmma9row_majorES3_EvPT_PT0_PT1_iiiiiiff:
[----:B------:R-:W-:Y:S01]  /*0000*/  LDC R1, c[0x0][0x37c] ;  /* 0x0000df00ff017b82 */ /* 0x000fe20000000800 */
[----:B------:R-:W0:Y:S01]  /*0010*/  LDCU UR6, c[0x0][0x3ac] ;  /* 0x00007580ff0677ac */ /* 0x000e220008000800 */
[----:B------:R-:W1:Y:S06]  /*0020*/  S2R R3, SR_TID.X ;  /* 0x0000000000037919 */ /* 0x000e6c0000002100 */
[----:B------:R-:W1:Y:S01]  /*0030*/  S2UR UR4, SR_CTAID.X ;  /* 0x00000000000479c3 */ /* 0x000e620000002500 */
[----:B------:R-:W-:Y:S02]  /*0040*/  CS2R R14, SRZ ;  /* 0x00000000000e7805 */ /* 0x000fe4000001ff00 */
[----:B------:R-:W-:Y:S01]  /*0050*/  CS2R R12, SRZ ;  /* 0x00000000000c7805 */ /* 0x000fe2000001ff00 */
[----:B------:R-:W2:Y:S01]  /*0060*/  S2R R5, SR_TID.Y ;  /* 0x0000000000057919 */ /* 0x000ea20000002200 */
[----:B------:R-:W-:-:S02]  /*0070*/  CS2R R10, SRZ ;  /* 0x00000000000a7805 */ /* 0x000fc4000001ff00 */
[----:B------:R-:W-:Y:S01]  /*0080*/  CS2R R8, SRZ ;  /* 0x0000000000087805 */ /* 0x000fe2000001ff00 */
[----:B------:R-:W1:Y:S08]  /*0090*/  LDC R30, c[0x0][0x360] ;  /* 0x0000d800ff1e7b82 */ /* 0x000e700000000800 */
[----:B------:R-:W2:Y:S01]  /*00a0*/  S2UR UR5, SR_CTAID.Y ;  /* 0x00000000000579c3 */ /* 0x000ea20000002600 */
[----:B0-----:R-:W-:-:S05]  /*00b0*/  IMAD.U32 R19, RZ, RZ, UR6 ;  /* 0x00000006ff137e24 */ /* 0x001fca000f8e00ff */
[----:B------:R-:W-:Y:S02]  /*00c0*/  ISETP.GE.AND P0, PT, R19, 0x1, PT ;  /* 0x000000011300780c */ /* 0x000fe40003f06270 */
[----:B------:R-:W2:Y:S01]  /*00d0*/  LDC R28, c[0x0][0x364] ;  /* 0x0000d900ff1c7b82 */ /* 0x000ea20000000800 */
[----:B-1----:R-:W-:-:S05]  /*00e0*/  IMAD R30, R30, UR4, R3 ;  /* 0x000000041e1e7c24 */ /* 0x002fca000f8e0203 */
[----:B------:R-:W-:Y:S01]  /*00f0*/  SHF.R.U32.HI R30, RZ, 0x5, R30 ;  /* 0x00000005ff1e7819 */ /* 0x000fe2000001161e */
[----:B--2---:R-:W-:Y:S01]  /*0100*/  IMAD R28, R28, UR5, R5 ;  /* 0x000000051c1c7c24 */ /* 0x004fe2000f8e0205 */
[----:B------:R-:W0:Y:S03]  /*0110*/  LDCU.64 UR4, c[0x0][0x358] ;  /* 0x00006b00ff0477ac */ /* 0x000e260008000a00 */
[----:B------:R-:W-:Y:S05]  /*0120*/  @!P0 BRA `(.L_x_0) ;  /* 0x00000010007c8947 */ /* 0x000fea0003800000 */
[----:B------:R-:W1:Y:S01]  /*0130*/  LDCU UR6, c[0x0][0x3a8] ;  /* 0x00007500ff0677ac */ /* 0x000e620008000800 */
[C---:B------:R-:W-:Y:S01]  /*0140*/  ISETP.GE.U32.AND P1, PT, R19.reuse, 0x31, PT ;  /* 0x000000311300780c */ /* 0x040fe20003f26070 */
[----:B------:R-:W-:Y:S01]  /*0150*/  IMAD.SHL.U32 R20, R28, 0x10, RZ ;  /* 0x000000101c147824 */ /* 0x000fe200078e00ff */
[----:B------:R-:W2:Y:S01]  /*0160*/  LDCU UR7, c[0x0][0x3a4] ;  /* 0x00007480ff0777ac */ /* 0x000ea20008000800 */
[----:B------:R-:W-:Y:S02]  /*0170*/  IMAD.SHL.U32 R2, R30, 0x10, RZ ;  /* 0x000000101e027824 */ /* 0x000fe400078e00ff */
[----:B------:R-:W-:Y:S02]  /*0180*/  VIADD R0, R19, 0xffffffff ;  /* 0xffffffff13007836 */ /* 0x000fe40000000000 */
[----:B------:R-:W-:Y:S02]  /*0190*/  IMAD.MOV.U32 R4, RZ, RZ, RZ ;  /* 0x000000ffff047224 */ /* 0x000fe400078e00ff */
[----:B------:R-:W-:Y:S01]  /*01a0*/  IMAD.MOV.U32 R15, RZ, RZ, RZ ;  /* 0x000000ffff0f7224 */ /* 0x000fe200078e00ff */
[----:B------:R-:W-:-:S02]  /*01b0*/  LEA.HI R0, R0, 0x1, RZ, 0x1c ;  /* 0x0000000100007811 */ /* 0x000fc400078fe0ff */
[----:B-1----:R-:W-:Y:S02]  /*01c0*/  ISETP.GE.AND P0, PT, R20, UR6, PT ;  /* 0x0000000614007c0c */ /* 0x002fe4000bf06270 */
[----:B--2---:R-:W-:-:S04]  /*01d0*/  MOV R17, UR7 ;  /* 0x0000000700117c02 */ /* 0x004fc80008000f00 */
[----:B------:R-:W-:Y:S01]  /*01e0*/  ISETP.LT.AND P0, PT, R2, R17, !P0 ;  /* 0x000000110200720c */ /* 0x000fe20004701270 */
[----:B------:R-:W-:-:S12]  /*01f0*/  @!P1 BRA `(.L_x_1) ;  /* 0x0000000c00489947 */ /* 0x000fd80003800000 */
[----:B------:R-:W-:Y:S01]  /*0200*/  LOP3.LUT R4, R0, 0x1ffffffc, RZ, 0xc0, !PT ;  /* 0x1ffffffc00047812 */ /* 0x000fe200078ec0ff */
[----:B------:R-:W-:Y:S01]  /*0210*/  BSSY.RECONVERGENT B0, `(.L_x_2) ;  /* 0x00000cf000007945 */ /* 0x000fe20003800200 */
[----:B------:R-:W-:Y:S01]  /*0220*/  IMAD R23, R20, R19, RZ ;  /* 0x0000001314177224 */ /* 0x000fe200078e02ff */
[C---:B------:R-:W-:Y:S01]  /*0230*/  LEA R6, R19.reuse, R20, 0x5 ;  /* 0x0000001413067211 */ /* 0x040fe200078e28ff */
[C-C-:B------:R-:W-:Y:S01]  /*0240*/  IMAD R5, R19.reuse, 0x30, R20.reuse ;  /* 0x0000003013057824 */ /* 0x140fe200078e0214 */
[----:B------:R-:W-:Y:S01]  /*0250*/  MOV R3, 0x20 ;  /* 0x0000002000037802 */ /* 0x000fe20000000f00 */
[----:B------:R-:W-:Y:S01]  /*0260*/  IMAD R7, R19, 0x10, R20 ;  /* 0x0000001013077824 */ /* 0x000fe200078e0214 */
[----:B------:R-:W-:Y:S01]  /*0270*/  CS2R R14, SRZ ;  /* 0x00000000000e7805 */ /* 0x000fe2000001ff00 */
[----:B------:R-:W-:Y:S01]  /*0280*/  IMAD R29, R2, R17, RZ ;  /* 0x00000011021d7224 */ /* 0x000fe200078e02ff */
[----:B------:R-:W-:Y:S01]  /*0290*/  CS2R R12, SRZ ;  /* 0x00000000000c7805 */ /* 0x000fe2000001ff00 */
[C-C-:B------:R-:W-:Y:S01]  /*02a0*/  IMAD R21, R17.reuse, 0x30, R2.reuse ;  /* 0x0000003011157824 */ /* 0x140fe200078e0202 */
[----:B------:R-:W-:Y:S01]  /*02b0*/  CS2R R10, SRZ ;  /* 0x00000000000a7805 */ /* 0x000fe2000001ff00 */
[C-C-:B------:R-:W-:Y:S01]  /*02c0*/  IMAD R22, R17.reuse, 0x20, R2.reuse ;  /* 0x0000002011167824 */ /* 0x140fe200078e0202 */
[----:B------:R-:W-:Y:S01]  /*02d0*/  CS2R R8, SRZ ;  /* 0x0000000000087805 */ /* 0x000fe2000001ff00 */
[----:B------:R-:W-:Y:S01]  /*02e0*/  IMAD R0, R17, 0x10, R2 ;  /* 0x0000001011007824 */ /* 0x000fe200078e0202 */
[----:B------:R-:W1:Y:S01]  /*02f0*/  LDCU UR8, c[0x0][0x3a4] ;  /* 0x00007480ff0877ac */ /* 0x000e620008000800 */
[----:B------:R-:W-:Y:S01]  /*0300*/  IMAD.MOV R4, RZ, RZ, -R4 ;  /* 0x000000ffff047224 */ /* 0x000fe200078e0a04 */
[----:B------:R-:W2:Y:S06]  /*0310*/  LDCU UR7, c[0x0][0x3ac] ;  /* 0x00007580ff0777ac */ /* 0x000eac0008000800 */
.L_x_7:
[----:B------:R-:W-:Y:S05]  /*0320*/  @!P0 BRA `(.L_x_3) ;  /* 0x0000000000a48947 */ /* 0x000fea0003800000 */
[----:B------:R-:W3:Y:S01]  /*0330*/  S2R R24, SR_LANEID ;  /* 0x0000000000187919 */ /* 0x000ee20000000000 */
[----:B------:R-:W4:Y:S01]  /*0340*/  LDC.64 R16, c[0x0][0x398] ;  /* 0x0000e600ff107b82 */ /* 0x000f220000000a00 */
[----:B------:R-:W-:-:S07]  /*0350*/  IMAD.MOV.U32 R25, RZ, RZ, RZ ;  /* 0x000000ffff197224 */ /* 0x000fce00078e00ff */
[----:B------:R-:W5:Y:S08]  /*0360*/  LDC R31, c[0x0][0x3a4] ;  /* 0x0000e900ff1f7b82 */ /* 0x000f700000000800 */
[----:B------:R-:W0:Y:S08]  /*0370*/  LDC R37, c[0x0][0x3ac] ;  /* 0x0000eb00ff257b82 */ /* 0x000e300000000800 */
[----:B------:R-:W1:Y:S01]  /*0380*/  LDC.64 R26, c[0x0][0x388] ;  /* 0x0000e200ff1a7b82 */ /* 0x000e620000000a00 */
[----:B----4-:R-:W-:-:S04]  /*0390*/  ISETP.NE.AND P1, PT, R17, 0x1, PT ;  /* 0x000000011100780c */ /* 0x010fc80003f25270 */
[----:B------:R-:W-:Y:S02]  /*03a0*/  SEL R17, R23, R20, !P1 ;  /* 0x0000001417117207 */ /* 0x000fe40004800000 */
[----:B---3--:R-:W-:Y:S02]  /*03b0*/  SHF.R.U32.HI R33, RZ, 0x2, R24 ;  /* 0x00000002ff217819 */ /* 0x008fe40000011618 */
[----:B------:R-:W-:Y:S02]  /*03c0*/  LOP3.LUT R24, R24, 0x3, RZ, 0xc0, !PT ;  /* 0x0000000318187812 */ /* 0x000fe400078ec0ff */
[----:B-----5:R-:W-:Y:S02]  /*03d0*/  SHF.R.U32.HI R18, RZ, 0x1, R31 ;  /* 0x00000001ff127819 */ /* 0x020fe4000001161f */
[----:B0-----:R-:W-:-:S03]  /*03e0*/  SHF.R.U32.HI R32, RZ, 0x1, R37 ;  /* 0x00000001ff207819 */ /* 0x001fc60000011625 */
[----:B------:R-:W-:-:S04]  /*03f0*/  IMAD.WIDE.U32 R18, R33, R18, R24 ;  /* 0x0000001221127225 */ /* 0x000fc800078e0018 */
[----:B------:R-:W-:Y:S02]  /*0400*/  IMAD.WIDE.U32 R24, R33, R32, R24 ;  /* 0x0000002021187225 */ /* 0x000fe400078e0018 */
[----:B------:R-:W0:Y:S02]  /*0410*/  LDC.64 R32, c[0x0][0x380] ;  /* 0x0000e000ff207b82 */ /* 0x000e240000000a00 */
[----:B-1----:R-:W-:-:S03]  /*0420*/  IMAD.WIDE.U32 R26, R17, 0x2, R26 ;  /* 0x00000002111a7825 */ /* 0x002fc600078e001a */
[----:B------:R-:W-:-:S04]  /*0430*/  LEA R26, P1, R24, R26, 0x2 ;  /* 0x0000001a181a7211 */ /* 0x000fc800078210ff */
[----:B------:R-:W-:Y:S02]  /*0440*/  LEA.HI.X R27, R24, R27, R25, 0x2, P1 ;  /* 0x0000001b181b7211 */ /* 0x000fe400008f1419 */
[----:B------:R-:W-:Y:S01]  /*0450*/  ISETP.NE.AND P1, PT, R16, 0x1, PT ;  /* 0x000000011000780c */ /* 0x000fe20003f25270 */
[----:B------:R-:W-:Y:S02]  /*0460*/  IMAD.WIDE.U32 R36, R37, 0x10, R26 ;  /* 0x0000001025247825 */ /* 0x000fe400078e001a */
[----:B------:R-:W3:Y:S01]  /*0470*/  LDG.E R24, desc[UR4][R26.64] ;  /* 0x000000041a187981 */ /* 0x000ee2000c1e1900 */
[----:B------:R-:W-:-:S03]  /*0480*/  SEL R17, R2, R29, !P1 ;  /* 0x0000001d02117207 */ /* 0x000fc60004800000 */
[----:B------:R-:W4:Y:S04]  /*0490*/  LDG.E R25, desc[UR4][R36.64] ;  /* 0x0000000424197981 */ /* 0x000f28000c1e1900 */
[----:B------:R-:W5:Y:S01]  /*04a0*/  LDG.E R26, desc[UR4][R26.64+0x10] ;  /* 0x000010041a1a7981 */ /* 0x000f62000c1e1900 */
[----:B0-----:R-:W-:-:S03]  /*04b0*/  IMAD.WIDE R32, R17, 0x2, R32 ;  /* 0x0000000211207825 */ /* 0x001fc600078e0220 */
[----:B------:R-:W2:Y:S01]  /*04c0*/  LDG.E R27, desc[UR4][R36.64+0x10] ;  /* 0x00001004241b7981 */ /* 0x000ea2000c1e1900 */
[----:B------:R-:W-:-:S04]  /*04d0*/  LEA R34, P1, R18, R32, 0x2 ;  /* 0x0000002012227211 */ /* 0x000fc800078210ff */
[----:B------:R-:W-:-:S03]  /*04e0*/  LEA.HI.X R35, R18, R33, R19, 0x2, P1 ;  /* 0x0000002112237211 */ /* 0x000fc600008f1413 */
[----:B------:R-:W-:Y:S02]  /*04f0*/  IMAD.WIDE.U32 R32, R31, 0x10, R34 ;  /* 0x000000101f207825 */ /* 0x000fe400078e0022 */
[----:B------:R-:W2:Y:S04]  /*0500*/  LDG.E R16, desc[UR4][R34.64] ;  /* 0x0000000422107981 */ /* 0x000ea8000c1e1900 */
[----:B------:R-:W2:Y:S04]  /*0510*/  LDG.E R18, desc[UR4][R34.64+0x10] ;  /* 0x0000100422127981 */ /* 0x000ea8000c1e1900 */
[----:B------:R-:W2:Y:S04]  /*0520*/  LDG.E R17, desc[UR4][R32.64] ;  /* 0x0000000420117981 */ /* 0x000ea8000c1e1900 */
[----:B------:R-:W2:Y:S01]  /*0530*/  LDG.E R19, desc[UR4][R32.64+0x10] ;  /* 0x0000100420137981 */ /* 0x000ea2000c1e1900 */
[----:B------:R-:W-:Y:S05]  /*0540*/  WARPSYNC.ALL ;  /* 0x0000000000007948 */ /* 0x000fea0003800000 */
[----:B---3--:R-:W-:Y:S04]  /*0550*/  MOVM.16.MT88 R24, R24 ;  /* 0x000000001818723a */ /* 0x008fe80000000000 */
[----:B----4-:R-:W0:Y:S04]  /*0560*/  MOVM.16.MT88 R25, R25 ;  /* 0x000000001919723a */ /* 0x010e280000000000 */
[----:B-----5:R-:W-:Y:S04]  /*0570*/  MOVM.16.MT88 R26, R26 ;  /* 0x000000001a1a723a */ /* 0x020fe80000000000 */
[----:B--2---:R-:W1:Y:S01]  /*0580*/  MOVM.16.MT88 R27, R27 ;  /* 0x000000001b1b723a */ /* 0x004e620000000000 */
[C---:B0-----:R-:W-:Y:S08]  /*0590*/  HMMA.16816.F32 R8, R16.reuse, R24, R8 ;  /* 0x000000181008723c */ /* 0x041ff00000001808 */
[----:B-1----:R-:W-:-:S15]  /*05a0*/  HMMA.16816.F32 R12, R16, R26, R12 ;  /* 0x0000001a100c723c */ /* 0x002fde000000180c */
[----:B------:R-:W-:-:S05]  /*05b0*/  NOP ;  /* 0x0000000000007918 */ /* 0x000fca0000000000 */
.L_x_3:
[----:B------:R-:W-:Y:S05]  /*05c0*/  @!P0 BRA `(.L_x_4) ;  /* 0x0000000000ac8947 */ /* 0x000fea0003800000 */
[----:B------:R-:W3:Y:S01]  /*05d0*/  S2R R24, SR_LANEID ;  /* 0x0000000000187919 */ /* 0x000ee20000000000 */
[----:B------:R-:W4:Y:S01]  /*05e0*/  LDC R31, c[0x0][0x3a4] ;  /* 0x0000e900ff1f7b82 */ /* 0x000f220000000800 */
[----:B------:R-:W-:-:S07]  /*05f0*/  IMAD.MOV.U32 R25, RZ, RZ, RZ ;  /* 0x000000ffff197224 */ /* 0x000fce00078e00ff */
[----:B------:R-:W5:Y:S08]  /*0600*/  LDC R37, c[0x0][0x3ac] ;  /* 0x0000eb00ff257b82 */ /* 0x000f700000000800 */
[----:B------:R-:W0:Y:S08]  /*0610*/  LDC.64 R16, c[0x0][0x398] ;  /* 0x0000e600ff107b82 */ /* 0x000e300000000a00 */
[----:B------:R-:W1:Y:S01]  /*0620*/  LDC.64 R26, c[0x0][0x388] ;  /* 0x0000e200ff1a7b82 */ /* 0x000e620000000a00 */
[----:B----4-:R-:W-:-:S02]  /*0630*/  SHF.R.U32.HI R18, RZ, 0x1, R31 ;  /* 0x00000001ff127819 */ /* 0x010fc4000001161f */
[----:B---3--:R-:W-:Y:S02]  /*0640*/  SHF.R.U32.HI R33, RZ, 0x2, R24 ;  /* 0x00000002ff217819 */ /* 0x008fe40000011618 */
[----:B------:R-:W-:Y:S02]  /*0650*/  LOP3.LUT R24, R24, 0x3, RZ, 0xc0, !PT ;  /* 0x0000000318187812 */ /* 0x000fe400078ec0ff */
[----:B-----5:R-:W-:-:S03]  /*0660*/  SHF.R.U32.HI R32, RZ, 0x1, R37 ;  /* 0x00000001ff207819 */ /* 0x020fc60000011625 */
[----:B------:R-:W-:Y:S01]  /*0670*/  IMAD.WIDE.U32 R18, R33, R18, R24 ;  /* 0x0000001221127225 */ /* 0x000fe200078e0018 */
[----:B0-----:R-:W-:-:S03]  /*0680*/  ISETP.NE.AND P1, PT, R17, 0x1, PT ;  /* 0x000000011100780c */ /* 0x001fc60003f25270 */
[----:B------:R-:W-:Y:S01]  /*0690*/  IMAD.WIDE.U32 R24, R33, R32, R24 ;  /* 0x0000002021187225 */ /* 0x000fe200078e0018 */
[----:B------:R-:W-:-:S04]  /*06a0*/  IADD3 R32, PT, PT, R23, 0x10, RZ ;  /* 0x0000001017207810 */ /* 0x000fc80007ffe0ff */
[----:B------:R-:W-:Y:S02]  /*06b0*/  SEL R17, R32, R7, !P1 ;  /* 0x0000000720117207 */ /* 0x000fe40004800000 */
[----:B------:R-:W0:Y:S03]  /*06c0*/  LDC.64 R32, c[0x0][0x380] ;  /* 0x0000e000ff207b82 */ /* 0x000e260000000a00 */
[----:B-1----:R-:W-:-:S03]  /*06d0*/  IMAD.WIDE.U32 R26, R17, 0x2, R26 ;  /* 0x00000002111a7825 */ /* 0x002fc600078e001a */
[----:B------:R-:W-:-:S04]  /*06e0*/  LEA R26, P1, R24, R26, 0x2 ;  /* 0x0000001a181a7211 */ /* 0x000fc800078210ff */
[----:B------:R-:W-:Y:S01]  /*06f0*/  LEA.HI.X R27, R24, R27, R25, 0x2, P1 ;  /* 0x0000001b181b7211 */ /* 0x000fe200008f1419 */
[----:B------:R-:W-:Y:S01]  /*0700*/  VIADD R17, R29, 0x10 ;  /* 0x000000101d117836 */ /* 0x000fe20000000000 */
        /* <DEDUP_REMOVED lines=23> */
.L_x_4:
[----:B------:R-:W-:Y:S05]  /*0880*/  @!P0 BRA `(.L_x_5) ;  /* 0x0000000000ac8947 */ /* 0x000fea0003800000 */
[----:B------:R-:W3:Y:S01]  /*0890*/  S2R R24, SR_LANEID ;  /* 0x0000000000187919 */ /* 0x000ee20000000000 */
[----:B------:R-:W4:Y:S01]  /*08a0*/  LDC.64 R16, c[0x0][0x398] ;  /* 0x0000e600ff107b82 */ /* 0x000f220000000a00 */
[----:B------:R-:W-:-:S07]  /*08b0*/  IMAD.MOV.U32 R25, RZ, RZ, RZ ;  /* 0x000000ffff197224 */ /* 0x000fce00078e00ff */
[----:B------:R-:W5:Y:S08]  /*08c0*/  LDC R31, c[0x0][0x3a4] ;  /* 0x0000e900ff1f7b82 */ /* 0x000f700000000800 */
[----:B------:R-:W0:Y:S08]  /*08d0*/  LDC R37, c[0x0][0x3ac] ;  /* 0x0000eb00ff257b82 */ /* 0x000e300000000800 */
[----:B------:R-:W1:Y:S01]  /*08e0*/  LDC.64 R26, c[0x0][0x388] ;  /* 0x0000e200ff1a7b82 */ /* 0x000e620000000a00 */
[----:B----4-:R-:W-:Y:S01]  /*08f0*/  ISETP.NE.AND P1, PT, R17, 0x1, PT ;  /* 0x000000011100780c */ /* 0x010fe20003f25270 */
[----:B------:R-:W-:Y:S01]  /*0900*/  VIADD R17, R23, 0x20 ;  /* 0x0000002017117836 */ /* 0x000fe20000000000 */
[----:B---3--:R-:W-:-:S02]  /*0910*/  SHF.R.U32.HI R33, RZ, 0x2, R24 ;  /* 0x00000002ff217819 */ /* 0x008fc40000011618 */
[----:B------:R-:W-:Y:S02]  /*0920*/  LOP3.LUT R24, R24, 0x3, RZ, 0xc0, !PT ;  /* 0x0000000318187812 */ /* 0x000fe400078ec0ff */
[----:B-----5:R-:W-:Y:S02]  /*0930*/  SHF.R.U32.HI R18, RZ, 0x1, R31 ;  /* 0x00000001ff127819 */ /* 0x020fe4000001161f */
[----:B------:R-:W-:Y:S02]  /*0940*/  SEL R17, R17, R6, !P1 ;  /* 0x0000000611117207 */ /* 0x000fe40004800000 */
[----:B0-----:R-:W-:Y:S01]  /*0950*/  SHF.R.U32.HI R32, RZ, 0x1, R37 ;  /* 0x00000001ff207819 */ /* 0x001fe20000011625 */
[----:B------:R-:W-:-:S04]  /*0960*/  IMAD.WIDE.U32 R18, R33, R18, R24 ;  /* 0x0000001221127225 */ /* 0x000fc800078e0018 */
[----:B------:R-:W-:Y:S02]  /*0970*/  IMAD.WIDE.U32 R24, R33, R32, R24 ;  /* 0x0000002021187225 */ /* 0x000fe400078e0018 */
[----:B------:R-:W0:Y:S02]  /*0980*/  LDC.64 R32, c[0x0][0x380] ;  /* 0x0000e000ff207b82 */ /* 0x000e240000000a00 */
[----:B-1----:R-:W-:-:S03]  /*0990*/  IMAD.WIDE.U32 R26, R17, 0x2, R26 ;  /* 0x00000002111a7825 */ /* 0x002fc600078e001a */
[----:B------:R-:W-:-:S04]  /*09a0*/  LEA R26, P1, R24, R26, 0x2 ;  /* 0x0000001a181a7211 */ /* 0x000fc800078210ff */
[----:B------:R-:W-:Y:S02]  /*09b0*/  LEA.HI.X R27, R24, R27, R25, 0x2, P1 ;  /* 0x0000001b181b7211 */ /* 0x000fe400008f1419 */
[----:B------:R-:W-:Y:S02]  /*09c0*/  ISETP.NE.AND P1, PT, R16, 0x1, PT ;  /* 0x000000011000780c */ /* 0x000fe40003f25270 */
[----:B------:R-:W-:Y:S01]  /*09d0*/  IADD3 R17, PT, PT, R29, 0x20, RZ ;  /* 0x000000201d117810 */ /* 0x000fe20007ffe0ff */
[----:B------:R-:W-:Y:S01]  /*09e0*/  IMAD.WIDE.U32 R36, R37, 0x10, R26 ;  /* 0x0000001025247825 */ /* 0x000fe200078e001a */
[----:B------:R-:W3:Y:S02]  /*09f0*/  LDG.E R24, desc[UR4][R26.64] ;  /* 0x000000041a187981 */ /* 0x000ee4000c1e1900 */
[----:B------:R-:W-:Y:S02]  /*0a00*/  SEL R17, R22, R17, !P1 ;  /* 0x0000001116117207 */ /* 0x000fe40004800000 */
        /* <DEDUP_REMOVED lines=19> */
.L_x_5:
        /* <DEDUP_REMOVED lines=13> */
[----:B------:R-:W-:-:S04]  /*0c10*/  IMAD.WIDE.U32 R24, R33, R32, R24 ;  /* 0x0000002021187225 */ /* 0x000fc800078e0018 */
[----:B------:R-:W-:-:S05]  /*0c20*/  VIADD R32, R23, 0x30 ;  /* 0x0000003017207836 */ /* 0x000fca0000000000 */
[----:B------:R-:W-:Y:S02]  /*0c30*/  SEL R17, R32, R5, !P1 ;  /* 0x0000000520117207 */ /* 0x000fe40004800000 */
[----:B------:R-:W0:Y:S03]  /*0c40*/  LDC.64 R32, c[0x0][0x380] ;  /* 0x0000e000ff207b82 */ /* 0x000e260000000a00 */
[----:B-1----:R-:W-:-:S03]  /*0c50*/  IMAD.WIDE.U32 R26, R17, 0x2, R26 ;  /* 0x00000002111a7825 */ /* 0x002fc600078e001a */
[----:B------:R-:W-:-:S04]  /*0c60*/  LEA R26, P1, R24, R26, 0x2 ;  /* 0x0000001a181a7211 */ /* 0x000fc800078210ff */
[----:B------:R-:W-:Y:S02]  /*0c70*/  LEA.HI.X R27, R24, R27, R25, 0x2, P1 ;  /* 0x0000001b181b7211 */ /* 0x000fe400008f1419 */
[----:B------:R-:W-:Y:S01]  /*0c80*/  ISETP.NE.AND P1, PT, R16, 0x1, PT ;  /* 0x000000011000780c */ /* 0x000fe20003f25270 */
[----:B------:R-:W-:Y:S02]  /*0c90*/  VIADD R16, R29, 0x30 ;  /* 0x000000301d107836 */ /* 0x000fe40000000000 */
        /* <DEDUP_REMOVED lines=22> */
.L_x_6:
[----:B------:R-:W-:Y:S01]  /*0e00*/  VIADD R4, R4, 0x4 ;  /* 0x0000000404047836 */ /* 0x000fe20000000000 */
[----:B------:R-:W-:Y:S01]  /*0e10*/  IADD3 R3, PT, PT, R3, 0x40, RZ ;  /* 0x0000004003037810 */ /* 0x000fe20007ffe0ff */
[----:B--2---:R-:W-:Y:S01]  /*0e20*/  IMAD.U32 R19, RZ, RZ, UR7 ;  /* 0x00000007ff137e24 */ /* 0x004fe2000f8e00ff */
[----:B------:R-:W-:Y:S01]  /*0e30*/  IADD3 R29, PT, PT, R29, 0x40, RZ ;  /* 0x000000401d1d7810 */ /* 0x000fe20007ffe0ff */
[----:B-1----:R-:W-:Y:S01]  /*0e40*/  IMAD.U32 R17, RZ, RZ, UR8 ;  /* 0x00000008ff117e24 */ /* 0x002fe2000f8e00ff */
[----:B------:R-:W-:Y:S01]  /*0e50*/  ISETP.NE.AND P1, PT, R4, RZ, PT ;  /* 0x000000ff0400720c */ /* 0x000fe20003f25270 */
[----:B------:R-:W-:Y:S01]  /*0e60*/  VIADD R23, R23, 0x40 ;  /* 0x0000004017177836 */ /* 0x000fe20000000000 */
[C---:B------:R-:W-:Y:S01]  /*0e70*/  LEA R7, R19.reuse, R7, 0x6 ;  /* 0x0000000713077211 */ /* 0x040fe200078e30ff */
[----:B------:R-:W-:Y:S01]  /*0e80*/  IMAD R5, R19, 0x40, R5 ;  /* 0x0000004013057824 */ /* 0x000fe200078e0205 */
[----:B------:R-:W-:Y:S01]  /*0e90*/  LEA R0, R17, R0, 0x6 ;  /* 0x0000000011007211 */ /* 0x000fe200078e30ff */
[----:B------:R-:W-:-:S02]  /*0ea0*/  IMAD R6, R19, 0x40, R6 ;  /* 0x0000004013067824 */ /* 0x000fc400078e0206 */
[----:B------:R-:W-:Y:S02]  /*0eb0*/  IMAD R20, R19, 0x40, R20 ;  /* 0x0000004013147824 */ /* 0x000fe400078e0214 */
[C---:B------:R-:W-:Y:S02]  /*0ec0*/  IMAD R21, R17.reuse, 0x40, R21 ;  /* 0x0000004011157824 */ /* 0x040fe400078e0215 */
[C---:B------:R-:W-:Y:S02]  /*0ed0*/  IMAD R22, R17.reuse, 0x40, R22 ;  /* 0x0000004011167824 */ /* 0x040fe400078e0216 */
[----:B------:R-:W-:Y:S01]  /*0ee0*/  IMAD R2, R17, 0x40, R2 ;  /* 0x0000004011027824 */ /* 0x000fe200078e0202 */
[----:B------:R-:W-:Y:S06]  /*0ef0*/  @P1 BRA `(.L_x_7) ;  /* 0xfffffff400081947 */ /* 0x000fec000383ffff */
[----:B0-----:R-:W-:Y:S05]  /*0f00*/  BSYNC.RECONVERGENT B0 ;  /* 0x0000000000007941 */ /* 0x001fea0003800200 */
.L_x_2:
[----:B------:R-:W-:-:S07]  /*0f10*/  VIADD R4, R3, 0xffffffe0 ;  /* 0xffffffe003047836 */ /* 0x000fce0000000000 */
.L_x_1:
[----:B------:R-:W-:Y:S01]  /*0f20*/  VIADD R0, R19, 0xffffffff ;  /* 0xffffffff13007836 */ /* 0x000fe20000000000 */
[----:B------:R-:W-:Y:S04]  /*0f30*/  BSSY.RECONVERGENT B0, `(.L_x_0) ;  /* 0x000003e000007945 */ /* 0x000fe80003800200 */
[----:B------:R-:W-:-:S04]  /*0f40*/  LEA.HI R0, R0, 0x1, RZ, 0x1c ;  /* 0x0000000100007811 */ /* 0x000fc800078fe0ff */
[----:B------:R-:W-:-:S13]  /*0f50*/  LOP3.LUT P1, R2, R0, 0x3, RZ, 0xc0, !PT ;  /* 0x0000000300027812 */ /* 0x000fda000782c0ff */
[----:B------:R-:W-:Y:S05]  /*0f60*/  @!P1 BRA `(.L_x_8) ;  /* 0x0000000000e89947 */ /* 0x000fea0003800000 */
[----:B------:R-:W-:Y:S01]  /*0f70*/  SHF.L.U32 R3, R28, 0x4, RZ ;  /* 0x000000041c037819 */ /* 0x000fe200000006ff */
[----:B------:R-:W-:Y:S02]  /*0f80*/  IMAD.SHL.U32 R0, R30, 0x10, RZ ;  /* 0x000000101e007824 */ /* 0x000fe400078e00ff */
[----:B------:R-:W-:Y:S02]  /*0f90*/  IMAD.MOV R2, RZ, RZ, -R2 ;  /* 0x000000ffff027224 */ /* 0x000fe400078e0a02 */
[----:B------:R-:W-:Y:S02]  /*0fa0*/  IMAD R16, R4, R19, R3 ;  /* 0x0000001304107224 */ /* 0x000fe400078e0203 */
[--C-:B------:R-:W-:Y:S02]  /*0fb0*/  IMAD R21, R0, R17, R4.reuse ;  /* 0x0000001100157224 */ /* 0x100fe400078e0204 */
[----:B------:R-:W-:Y:S02]  /*0fc0*/  IMAD R19, R3, R19, R4 ;  /* 0x0000001303137224 */ /* 0x000fe400078e0204 */
[----:B------:R-:W-:-:S07]  /*0fd0*/  IMAD R0, R4, R17, R0 ;  /* 0x0000001104007224 */ /* 0x000fce00078e0200 */
.L_x_10:
[----:B------:R-:W1:Y:S01]  /*0fe0*/  LDC R3, c[0x0][0x3ac] ;  /* 0x0000eb00ff037b82 */ /* 0x000e620000000800 */
[----:B------:R-:W-:-:S05]  /*0ff0*/  VIADD R2, R2, 0x1 ;  /* 0x0000000102027836 */ /* 0x000fca0000000000 */
[----:B------:R-:W-:Y:S02]  /*1000*/  ISETP.NE.AND P1, PT, R2, RZ, PT ;  /* 0x000000ff0200720c */ /* 0x000fe40003f25270 */
[----:B------:R-:W2:Y:S01]  /*1010*/  LDC R17, c[0x0][0x3a4] ;  /* 0x0000e900ff117b82 */ /* 0x000ea20000000800 */
[----:B------:R-:W-:Y:S10]  /*1020*/  @!P0 BRA `(.L_x_9) ;  /* 0x0000000000a48947 */ /* 0x000ff40003800000 */
[----:B------:R-:W3:Y:S01]  /*1030*/  LDC.64 R22, c[0x0][0x398] ;  /* 0x0000e600ff167b82 */ /* 0x000ee20000000a00 */
[----:B------:R-:W4:Y:S07]  /*1040*/  S2R R4, SR_LANEID ;  /* 0x0000000000047919 */ /* 0x000f2e0000000000 */
[----:B------:R-:W5:Y:S08]  /*1050*/  LDC.64 R32, c[0x0][0x388] ;  /* 0x0000e200ff207b82 */ /* 0x000f700000000a00 */
[----:B------:R-:W0:Y:S01]  /*1060*/  LDC R35, c[0x0][0x3ac] ;  /* 0x0000eb00ff237b82 */ /* 0x000e220000000800 */
[----:B---3--:R-:W-:-:S07]  /*1070*/  ISETP.NE.AND P2, PT, R23, 0x1, PT ;  /* 0x000000011700780c */ /* 0x008fce0003f45270 */
[----:B------:R-:W3:Y:S01]  /*1080*/  LDC R27, c[0x0][0x3a4] ;  /* 0x0000e900ff1b7b82 */ /* 0x000ee20000000800 */
[----:B------:R-:W-:Y:S02]  /*1090*/  SEL R5, R19, R16, !P2 ;  /* 0x0000001013057207 */ /* 0x000fe40005000000 */
[----:B----4-:R-:W-:-:S03]  /*10a0*/  SHF.R.U32.HI R29, RZ, 0x2, R4 ;  /* 0x00000002ff1d7819 */ /* 0x010fc60000011604 */
[----:B-----5:R-:W-:Y:S01]  /*10b0*/  IMAD.WIDE.U32 R32, R5, 0x2, R32 ;  /* 0x0000000205207825 */ /* 0x020fe200078e0020 */
[----:B------:R-:W-:Y:S01]  /*10c0*/  LOP3.LUT R4, R4, 0x3, RZ, 0xc0, !PT ;  /* 0x0000000304047812 */ /* 0x000fe200078ec0ff */
[----:B------:R-:W4:Y:S01]  /*10d0*/  LDC.64 R6, c[0x0][0x380] ;  /* 0x0000e000ff067b82 */ /* 0x000f220000000a00 */
[----:B------:R-:W-:Y:S02]  /*10e0*/  MOV R5, RZ ;  /* 0x000000ff00057202 */ /* 0x000fe40000000f00 */
[----:B0-----:R-:W-:-:S05]  /*10f0*/  SHF.R.U32.HI R24, RZ, 0x1, R35 ;  /* 0x00000001ff187819 */ /* 0x001fca0000011623 */
[----:B------:R-:W-:Y:S01]  /*1100*/  IMAD.WIDE.U32 R24, R29, R24, R4 ;  /* 0x000000181d187225 */ /* 0x000fe200078e0004 */
[----:B---3--:R-:W-:Y:S02]  /*1110*/  SHF.R.U32.HI R20, RZ, 0x1, R27 ;  /* 0x00000001ff147819 */ /* 0x008fe4000001161b */
[----:B------:R-:W-:-:S04]  /*1120*/  LEA R36, P2, R24, R32, 0x2 ;  /* 0x0000002018247211 */ /* 0x000fc800078410ff */
[----:B------:R-:W-:Y:S02]  /*1130*/  LEA.HI.X R37, R24, R33, R25, 0x2, P2 ;  /* 0x0000002118257211 */ /* 0x000fe400010f1419 */
[----:B------:R-:W-:Y:S01]  /*1140*/  ISETP.NE.AND P2, PT, R22, 0x1, PT ;  /* 0x000000011600780c */ /* 0x000fe20003f45270 */
[----:B------:R-:W-:-:S03]  /*1150*/  IMAD.WIDE.U32 R34, R35, 0x10, R36 ;  /* 0x0000001023227825 */ /* 0x000fc600078e0024 */
[----:B------:R-:W-:Y:S01]  /*1160*/  SEL R25, R0, R21, !P2 ;  /* 0x0000001500197207 */ /* 0x000fe20005000000 */
[----:B------:R-:W3:Y:S04]  /*1170*/  LDG.E R22, desc[UR4][R36.64] ;  /* 0x0000000424167981 */ /* 0x000ee8000c1e1900 */
[----:B------:R-:W5:Y:S04]  /*1180*/  LDG.E R24, desc[UR4][R36.64+0x10] ;  /* 0x0000100424187981 */ /* 0x000f68000c1e1900 */
[----:B------:R-:W2:Y:S04]  /*1190*/  LDG.E R23, desc[UR4][R34.64] ;  /* 0x0000000422177981 */ /* 0x000ea8000c1e1900 */
[----:B------:R-:W2:Y:S01]  /*11a0*/  LDG.E R18, desc[UR4][R34.64+0x10] ;  /* 0x0000100422127981 */ /* 0x000ea2000c1e1900 */
[----:B----4-:R-:W-:-:S04]  /*11b0*/  IMAD.WIDE R6, R25, 0x2, R6 ;  /* 0x0000000219067825 */ /* 0x010fc800078e0206 */
[----:B------:R-:W-:-:S03]  /*11c0*/  IMAD.WIDE.U32 R4, R29, R20, R4 ;  /* 0x000000141d047225 */ /* 0x000fc600078e0004 */
[----:B------:R-:W-:-:S04]  /*11d0*/  LEA R32, P2, R4, R6, 0x2 ;  /* 0x0000000604207211 */ /* 0x000fc800078410ff */
[----:B------:R-:W-:-:S03]  /*11e0*/  LEA.HI.X R33, R4, R7, R5, 0x2, P2 ;  /* 0x0000000704217211 */ /* 0x000fc600010f1405 */
[----:B------:R-:W-:Y:S02]  /*11f0*/  IMAD.WIDE.U32 R26, R27, 0x10, R32 ;  /* 0x000000101b1a7825 */ /* 0x000fe400078e0020 */
[----:B------:R-:W4:Y:S04]  /*1200*/  LDG.E R4, desc[UR4][R32.64] ;  /* 0x0000000420047981 */ /* 0x000f28000c1e1900 */
[----:B------:R-:W4:Y:S04]  /*1210*/  LDG.E R6, desc[UR4][R32.64+0x10] ;  /* 0x0000100420067981 */ /* 0x000f28000c1e1900 */
[----:B------:R-:W4:Y:S04]  /*1220*/  LDG.E R5, desc[UR4][R26.64] ;  /* 0x000000041a057981 */ /* 0x000f28000c1e1900 */
[----:B------:R-:W4:Y:S01]  /*1230*/  LDG.E R7, desc[UR4][R26.64+0x10] ;  /* 0x000010041a077981 */ /* 0x000f22000c1e1900 */
[----:B------:R-:W-:Y:S05]  /*1240*/  WARPSYNC.ALL ;  /* 0x0000000000007948 */ /* 0x000fea0003800000 */
[----:B---3--:R-:W-:Y:S04]  /*1250*/  MOVM.16.MT88 R22, R22 ;  /* 0x000000001616723a */ /* 0x008fe80000000000 */
[----:B-----5:R-:W-:Y:S04]  /*1260*/  MOVM.16.MT88 R24, R24 ;  /* 0x000000001818723a */ /* 0x020fe80000000000 */
[----:B--2---:R-:W4:Y:S04]  /*1270*/  MOVM.16.MT88 R23, R23 ;  /* 0x000000001717723a */ /* 0x004f280000000000 */
[----:B------:R-:W0:Y:S01]  /*1280*/  MOVM.16.MT88 R25, R18 ;  /* 0x000000001219723a */ /* 0x000e220000000000 */
[C---:B----4-:R-:W-:Y:S08]  /*1290*/  HMMA.16816.F32 R8, R4.reuse, R22, R8 ;  /* 0x000000160408723c */ /* 0x050ff00000001808 */
[----:B0-----:R-:W-:-:S15]  /*12a0*/  HMMA.16816.F32 R12, R4, R24, R12 ;  /* 0x00000018040c723c */ /* 0x001fde000000180c */
[----:B------:R-:W-:-:S05]  /*12b0*/  NOP ;  /* 0x0000000000007918 */ /* 0x000fca0000000000 */
.L_x_9:
[----:B-1----:R-:W-:Y:S01]  /*12c0*/  IMAD R16, R3, 0x10, R16 ;  /* 0x0000001003107824 */ /* 0x002fe200078e0210 */
[----:B------:R-:W-:Y:S01]  /*12d0*/  IADD3 R21, PT, PT, R21, 0x10, RZ ;  /* 0x0000001015157810 */ /* 0x000fe20007ffe0ff */
[----:B--2---:R-:W-:Y:S02]  /*12e0*/  IMAD R0, R17, 0x10, R0 ;  /* 0x0000001011007824 */ /* 0x004fe400078e0200 */
[----:B------:R-:W-:Y:S01]  /*12f0*/  VIADD R19, R19, 0x10 ;  /* 0x0000001013137836 */ /* 0x000fe20000000000 */
[----:B------:R-:W-:Y:S06]  /*1300*/  @P1 BRA `(.L_x_10) ;  /* 0xfffffffc00341947 */ /* 0x000fec000383ffff */
.L_x_8:
[----:B0-----:R-:W-:Y:S05]  /*1310*/  BSYNC.RECONVERGENT B0 ;  /* 0x0000000000007941 */ /* 0x001fea0003800200 */
.L_x_0:
[----:B------:R-:W1:Y:S01]  /*1320*/  LDC R7, c[0x0][0x3a4] ;  /* 0x0000e900ff077b82 */ /* 0x000e620000000800 */
[----:B------:R-:W2:Y:S01]  /*1330*/  LDCU UR6, c[0x0][0x3a8] ;  /* 0x00007500ff0677ac */ /* 0x000ea20008000800 */
[----:B------:R-:W-:Y:S02]  /*1340*/  IMAD.SHL.U32 R28, R28, 0x10, RZ ;  /* 0x000000101c1c7824 */ /* 0x000fe400078e00ff */
[----:B------:R-:W-:-:S03]  /*1350*/  IMAD.SHL.U32 R30, R30, 0x10, RZ ;  /* 0x000000101e1e7824 */ /* 0x000fc600078e00ff */
[----:B--2---:R-:W-:-:S04]  /*1360*/  ISETP.GE.AND P0, PT, R28, UR6, PT ;  /* 0x000000061c007c0c */ /* 0x004fc8000bf06270 */
[----:B-1----:R-:W-:-:S13]  /*1370*/  ISETP.GE.OR P0, PT, R30, R7, P0 ;  /* 0x000000071e00720c */ /* 0x002fda0000706670 */
[----:B0-----:R-:W-:Y:S05]  /*1380*/  @P0 EXIT ;  /* 0x000000000000094d */ /* 0x001fea0003800000 */
[----:B------:R-:W0:Y:S01]  /*1390*/  LDC R0, c[0x0][0x3a0] ;  /* 0x0000e800ff007b82 */ /* 0x000e220000000800 */
[----:B------:R-:W-:Y:S02]  /*13a0*/  IMAD R17, R28, R7, R30 ;  /* 0x000000071c117224 */ /* 0x000fe400078e021e */
[----:B------:R-:W-:-:S05]  /*13b0*/  IMAD.WIDE.U32 R2, R7, 0x4, RZ ;  /* 0x0000000407027825 */ /* 0x000fca00078e00ff */
[----:B------:R-:W1:Y:S01]  /*13c0*/  LDC.64 R4, c[0x0][0x390] ;  /* 0x0000e400ff047b82 */ /* 0x000e620000000a00 */
[C---:B0-----:R-:W-:Y:S02]  /*13d0*/  ISETP.NE.AND P1, PT, R0.reuse, 0x1, PT ;  /* 0x000000010000780c */ /* 0x041fe40003f25270 */
[----:B------:R-:W-:-:S11]  /*13e0*/  ISETP.NE.AND P0, PT, R0, RZ, PT ;  /* 0x000000ff0000720c */ /* 0x000fd60003f05270 */
[----:B------:R-:W-:-:S04]  /*13f0*/  @P1 IMAD R17, R30, R7, R28 ;  /* 0x000000071e111224 */ /* 0x000fc800078e021c */
[----:B-1----:R-:W-:Y:S01]  /*1400*/  IMAD.WIDE.U32 R4, R17, 0x4, R4 ;  /* 0x0000000411047825 */ /* 0x002fe200078e0004 */
[----:B------:R-:W-:Y:S06]  /*1410*/  @P0 BRA `(.L_x_11) ;  /* 0x00000000003c0947 */ /* 0x000fec0003800000 */
[----:B------:R-:W0:Y:S01]  /*1420*/  S2R R0, SR_LANEID ;  /* 0x0000000000007919 */ /* 0x000e220000000000 */
[----:B------:R-:W-:Y:S01]  /*1430*/  SHF.R.U32.HI R27, RZ, 0x1, R7 ;  /* 0x00000001ff1b7819 */ /* 0x000fe20000011607 */
[----:B------:R-:W-:Y:S01]  /*1440*/  IMAD.MOV.U32 R17, RZ, RZ, RZ ;  /* 0x000000ffff117224 */ /* 0x000fe200078e00ff */
[----:B0-----:R-:W-:Y:S02]  /*1450*/  LOP3.LUT R16, R0, 0x3, RZ, 0xc0, !PT ;  /* 0x0000000300107812 */ /* 0x001fe400078ec0ff */
[----:B------:R-:W-:-:S05]  /*1460*/  SHF.R.U32.HI R6, RZ, 0x2, R0 ;  /* 0x00000002ff067819 */ /* 0x000fca0000011600 */
[----:B------:R-:W-:-:S03]  /*1470*/  IMAD.WIDE.U32 R16, R6, R27, R16 ;  /* 0x0000001b06107225 */ /* 0x000fc600078e0010 */
[----:B------:R-:W-:-:S04]  /*1480*/  LEA R24, P1, R16, R4, 0x3 ;  /* 0x0000000410187211 */ /* 0x000fc800078218ff */
[----:B------:R-:W-:-:S03]  /*1490*/  LEA.HI.X R25, R16, R5, R17, 0x3, P1 ;  /* 0x0000000510197211 */ /* 0x000fc600008f1c11 */
[----:B------:R-:W-:Y:S02]  /*14a0*/  IMAD.WIDE.U32 R26, R27, 0x40, R24 ;  /* 0x000000401b1a7825 */ /* 0x000fe400078e0018 */
[----:B------:R0:W5:Y:S04]  /*14b0*/  LDG.E.64 R16, desc[UR4][R24.64] ;  /* 0x0000000418107981 */ /* 0x000168000c1e1b00 */
[----:B------:R0:W5:Y:S04]  /*14c0*/  LDG.E.64 R18, desc[UR4][R24.64+0x20] ;  /* 0x0000200418127981 */ /* 0x000168000c1e1b00 */
[----:B------:R0:W5:Y:S04]  /*14d0*/  LDG.E.64 R20, desc[UR4][R26.64] ;  /* 0x000000041a147981 */ /* 0x000168000c1e1b00 */
[----:B------:R0:W5:Y:S01]  /*14e0*/  LDG.E.64 R22, desc[UR4][R26.64+0x20] ;  /* 0x000020041a167981 */ /* 0x000162000c1e1b00 */
[----:B------:R-:W-:Y:S05]  /*14f0*/  WARPSYNC.ALL ;  /* 0x0000000000007948 */ /* 0x000fea0003800000 */
[----:B------:R-:W-:Y:S05]  /*1500*/  BRA `(.L_x_12) ;  /* 0x0000000000607947 */ /* 0x000fea0003800000 */
.L_x_11:
[----:B------:R-:W0:Y:S01]  /*1510*/  S2R R0, SR_LANEID ;  /* 0x0000000000007919 */ /* 0x000e220000000000 */
[----:B------:R-:W-:Y:S01]  /*1520*/  IMAD.MOV.U32 R17, RZ, RZ, RZ ;  /* 0x000000ffff117224 */ /* 0x000fe200078e00ff */
[----:B0-----:R-:W-:Y:S02]  /*1530*/  SHF.L.U32 R18, R0, 0x1, RZ ;  /* 0x0000000100127819 */ /* 0x001fe400000006ff */
[----:B------:R-:W-:Y:S02]  /*1540*/  SHF.R.U32.HI R6, RZ, 0x2, R0 ;  /* 0x00000002ff067819 */ /* 0x000fe40000011600 */
[----:B------:R-:W-:-:S03]  /*1550*/  LOP3.LUT R18, R18, 0x6, RZ, 0xe2, !PT ;  /* 0x0000000612127812 */ /* 0x000fc600078ee2ff */
[----:B------:R-:W-:-:S04]  /*1560*/  IMAD.MOV.U32 R16, RZ, RZ, R6 ;  /* 0x000000ffff107224 */ /* 0x000fc800078e0006 */
[----:B------:R-:W-:-:S04]  /*1570*/  IMAD.WIDE.U32 R16, R18, R7, R16 ;  /* 0x0000000712107225 */ /* 0x000fc800078e0010 */
[----:B------:R-:W-:Y:S01]  /*1580*/  IMAD.WIDE.U32 R18, R7, 0x20, R2 ;  /* 0x0000002007127825 */ /* 0x000fe200078e0002 */
[----:B------:R-:W-:-:S04]  /*1590*/  LEA R30, P1, R16, R4, 0x2 ;  /* 0x00000004101e7211 */ /* 0x000fc800078210ff */
[----:B------:R-:W-:Y:S02]  /*15a0*/  LEA.HI.X R31, R16, R5, R17, 0x2, P1 ;  /* 0x00000005101f7211 */ /* 0x000fe400008f1411 */
[-C--:B------:R-:W-:Y:S02]  /*15b0*/  IADD3 R24, P1, PT, R2, R30.reuse, RZ ;  /* 0x0000001e02187210 */ /* 0x080fe40007f3e0ff */
[----:B------:R-:W-:Y:S01]  /*15c0*/  IADD3 R28, P2, PT, R18, R30, RZ ;  /* 0x0000001e121c7210 */ /* 0x000fe20007f5e0ff */
[----:B------:R-:W-:Y:S01]  /*15d0*/  IMAD.WIDE.U32 R26, R7, 0x20, R30 ;  /* 0x00000020071a7825 */ /* 0x000fe200078e001e */
[----:B------:R1:W5:Y:S02]  /*15e0*/  LDG.E R16, desc[UR4][R30.64] ;  /* 0x000000041e107981 */ /* 0x000364000c1e1900 */
[----:B------:R-:W-:Y:S01]  /*15f0*/  IADD3.X R29, PT, PT, R19, R31, RZ, P2, !PT ;  /* 0x0000001f131d7210 */ /* 0x000fe200017fe4ff */
[----:B------:R-:W-:Y:S01]  /*1600*/  IMAD.X R25, R3, 0x1, R31, P1 ;  /* 0x0000000103197824 */ /* 0x000fe200008e061f */
[----:B------:R1:W5:Y:S04]  /*1610*/  LDG.E R20, desc[UR4][R30.64+0x20] ;  /* 0x000020041e147981 */ /* 0x000368000c1e1900 */
[----:B------:R1:W5:Y:S04]  /*1620*/  LDG.E R17, desc[UR4][R24.64] ;  /* 0x0000000418117981 */ /* 0x000368000c1e1900 */
[----:B------:R1:W5:Y:S04]  /*1630*/  LDG.E R21, desc[UR4][R24.64+0x20] ;  /* 0x0000200418157981 */ /* 0x000368000c1e1900 */
[----:B------:R1:W5:Y:S04]  /*1640*/  LDG.E R18, desc[UR4][R26.64] ;  /* 0x000000041a127981 */ /* 0x000368000c1e1900 */
[----:B------:R1:W5:Y:S04]  /*1650*/  LDG.E R22, desc[UR4][R26.64+0x20] ;  /* 0x000020041a167981 */ /* 0x000368000c1e1900 */
[----:B------:R1:W5:Y:S04]  /*1660*/  LDG.E R19, desc[UR4][R28.64] ;  /* 0x000000041c137981 */ /* 0x000368000c1e1900 */
[----:B------:R1:W5:Y:S01]  /*1670*/  LDG.E R23, desc[UR4][R28.64+0x20] ;  /* 0x000020041c177981 */ /* 0x000362000c1e1900 */
[----:B------:R-:W-:Y:S05]  /*1680*/  WARPSYNC.ALL ;  /* 0x0000000000007948 */ /* 0x000fea0003800000 */
.L_x_12:
[----:B------:R-:W0:Y:S02]  /*1690*/  LDCU.64 UR6, c[0x0][0x3b0] ;  /* 0x00007600ff0677ac */ /* 0x000e240008000a00 */
[----:B01---5:R-:W-:Y:S01]  /*16a0*/  FMUL R25, R16, UR7 ;  /* 0x0000000710197c20 */ /* 0x023fe20008400000 */
[----:B------:R-:W-:Y:S01]  /*16b0*/  FMUL R16, R17, UR7 ;  /* 0x0000000711107c20 */ /* 0x000fe20008400000 */
[----:B------:R-:W-:Y:S01]  /*16c0*/  FMUL R17, R20, UR7 ;  /* 0x0000000714117c20 */ /* 0x000fe20008400000 */
[----:B------:R-:W-:Y:S01]  /*16d0*/  FMUL R20, R21, UR7 ;  /* 0x0000000715147c20 */ /* 0x000fe20008400000 */
[----:B------:R-:W-:Y:S01]  /*16e0*/  FFMA R8, R8, UR6, R25 ;  /* 0x0000000608087c23 */ /* 0x000fe20008000019 */
[----:B------:R-:W-:Y:S01]  /*16f0*/  FFMA R9, R9, UR6, R16 ;  /* 0x0000000609097c23 */ /* 0x000fe20008000010 */
[----:B------:R-:W-:Y:S01]  /*1700*/  FFMA R10, R10, UR6, R17 ;  /* 0x000000060a0a7c23 */ /* 0x000fe20008000011 */
[----:B------:R-:W-:Y:S01]  /*1710*/  FMUL R17, R18, UR7 ;  /* 0x0000000712117c20 */ /* 0x000fe20008400000 */
[----:B------:R-:W-:Y:S01]  /*1720*/  FMUL R16, R19, UR7 ;  /* 0x0000000713107c20 */ /* 0x000fe20008400000 */
[----:B------:R-:W-:Y:S01]  /*1730*/  FMUL R19, R22, UR7 ;  /* 0x0000000716137c20 */ /* 0x000fe20008400000 */
[----:B------:R-:W-:Y:S01]  /*1740*/  FMUL R18, R23, UR7 ;  /* 0x0000000717127c20 */ /* 0x000fe20008400000 */
[----:B------:R-:W-:Y:S01]  /*1750*/  FFMA R11, R11, UR6, R20 ;  /* 0x000000060b0b7c23 */ /* 0x000fe20008000014 */
[----:B------:R-:W-:Y:S01]  /*1760*/  FFMA R12, R12, UR6, R17 ;  /* 0x000000060c0c7c23 */ /* 0x000fe20008000011 */
[----:B------:R-:W-:Y:S01]  /*1770*/  FFMA R13, R13, UR6, R16 ;  /* 0x000000060d0d7c23 */ /* 0x000fe20008000010 */
[----:B------:R-:W-:Y:S01]  /*1780*/  FFMA R14, R14, UR6, R19 ;  /* 0x000000060e0e7c23 */ /* 0x000fe20008000013 */
[----:B------:R-:W-:Y:S01]  /*1790*/  FFMA R15, R15, UR6, R18 ;  /* 0x000000060f0f7c23 */ /* 0x000fe20008000012 */
[----:B------:R-:W-:Y:S06]  /*17a0*/  @P0 BRA `(.L_x_13) ;  /* 0x0000000000300947 */ /* 0x000fec0003800000 */
[----:B------:R-:W-:Y:S01]  /*17b0*/  LOP3.LUT R2, R0, 0x3, RZ, 0xc0, !PT ;  /* 0x0000000300027812 */ /* 0x000fe200078ec0ff */
[----:B------:R-:W-:Y:S01]  /*17c0*/  IMAD.MOV.U32 R3, RZ, RZ, RZ ;  /* 0x000000ffff037224 */ /* 0x000fe200078e00ff */
[----:B------:R-:W-:-:S05]  /*17d0*/  SHF.R.U32.HI R7, RZ, 0x1, R7 ;  /* 0x00000001ff077819 */ /* 0x000fca0000011607 */
[----:B------:R-:W-:-:S03]  /*17e0*/  IMAD.WIDE.U32 R2, R6, R7, R2 ;  /* 0x0000000706027225 */ /* 0x000fc600078e0002 */
[----:B------:R-:W-:-:S04]  /*17f0*/  LEA R4, P0, R2, R4, 0x3 ;  /* 0x0000000402047211 */ /* 0x000fc800078018ff */
[----:B------:R-:W-:-:S03]  /*1800*/  LEA.HI.X R5, R2, R5, R3, 0x3, P0 ;  /* 0x0000000502057211 */ /* 0x000fc600000f1c03 */
[----:B------:R-:W-:Y:S02]  /*1810*/  IMAD.WIDE.U32 R2, R7, 0x40, R4 ;  /* 0x0000004007027825 */ /* 0x000fe400078e0004 */
[----:B------:R-:W-:Y:S04]  /*1820*/  STG.E.64 desc[UR4][R4.64], R8 ;  /* 0x0000000804007986 */ /* 0x000fe8000c101b04 */
[----:B------:R-:W-:Y:S04]  /*1830*/  STG.E.64 desc[UR4][R2.64], R10 ;  /* 0x0000000a02007986 */ /* 0x000fe8000c101b04 */
[----:B------:R-:W-:Y:S04]  /*1840*/  STG.E.64 desc[UR4][R4.64+0x20], R12 ;  /* 0x0000200c04007986 */ /* 0x000fe8000c101b04 */
[----:B------:R-:W-:Y:S01]  /*1850*/  STG.E.64 desc[UR4][R2.64+0x20], R14 ;  /* 0x0000200e02007986 */ /* 0x000fe2000c101b04 */
[----:B------:R-:W-:Y:S05]  /*1860*/  EXIT ;  /* 0x000000000000794d */ /* 0x000fea0003800000 */
.L_x_13:
[----:B------:R-:W-:Y:S01]  /*1870*/  SHF.L.U32 R0, R0, 0x1, RZ ;  /* 0x0000000100007819 */ /* 0x000fe200000006ff */
[----:B------:R-:W-:Y:S02]  /*1880*/  IMAD.MOV.U32 R16, RZ, RZ, R6 ;  /* 0x000000ffff107224 */ /* 0x000fe400078e0006 */
[----:B------:R-:W-:Y:S01]  /*1890*/  IMAD.MOV.U32 R17, RZ, RZ, RZ ;  /* 0x000000ffff117224 */ /* 0x000fe200078e00ff */
[----:B------:R-:W-:Y:S01]  /*18a0*/  LOP3.LUT R0, R0, 0x6, RZ, 0xe2, !PT ;  /* 0x0000000600007812 */ /* 0x000fe200078ee2ff */
[----:B------:R-:W-:-:S04]  /*18b0*/  IMAD.WIDE.U32 R18, R7, 0x20, R2 ;  /* 0x0000002007127825 */ /* 0x000fc800078e0002 */
[----:B------:R-:W-:-:S03]  /*18c0*/  IMAD.WIDE.U32 R16, R0, R7, R16 ;  /* 0x0000000700107225 */ /* 0x000fc600078e0010 */
[----:B------:R-:W-:-:S04]  /*18d0*/  LEA R4, P0, R16, R4, 0x2 ;  /* 0x0000000410047211 */ /* 0x000fc800078010ff */
[----:B------:R-:W-:Y:S02]  /*18e0*/  LEA.HI.X R5, R16, R5, R17, 0x2, P0 ;  /* 0x0000000510057211 */ /* 0x000fe400000f1411 */
[-C--:B------:R-:W-:Y:S02]  /*18f0*/  IADD3 R2, P0, PT, R2, R4.reuse, RZ ;  /* 0x0000000402027210 */ /* 0x080fe40007f1e0ff */
[----:B------:R-:W-:Y:S01]  /*1900*/  IADD3 R16, P1, PT, R18, R4, RZ ;  /* 0x0000000412107210 */ /* 0x000fe20007f3e0ff */
[----:B------:R-:W-:Y:S01]  /*1910*/  IMAD.WIDE.U32 R6, R7, 0x20, R4 ;  /* 0x0000002007067825 */ /* 0x000fe200078e0004 */
[----:B------:R-:W-:Y:S01]  /*1920*/  IADD3.X R3, PT, PT, R3, R5, RZ, P0, !PT ;  /* 0x0000000503037210 */ /* 0x000fe200007fe4ff */
[----:B------:R-:W-:Y:S02]  /*1930*/  STG.E desc[UR4][R4.64], R8 ;  /* 0x0000000804007986 */ /* 0x000fe4000c101904 */
[----:B------:R-:W-:Y:S02]  /*1940*/  IMAD.X R17, R19, 0x1, R5, P1 ;  /* 0x0000000113117824 */ /* 0x000fe400008e0605 */
[----:B------:R-:W-:Y:S04]  /*1950*/  STG.E desc[UR4][R2.64], R9 ;  /* 0x0000000902007986 */ /* 0x000fe8000c101904 */
[----:B------:R-:W-:Y:S04]  /*1960*/  STG.E desc[UR4][R4.64+0x20], R10 ;  /* 0x0000200a04007986 */ /* 0x000fe8000c101904 */
[----:B------:R-:W-:Y:S04]  /*1970*/  STG.E desc[UR4][R2.64+0x20], R11 ;  /* 0x0000200b02007986 */ /* 0x000fe8000c101904 */
[----:B------:R-:W-:Y:S04]  /*1980*/  STG.E desc[UR4][R6.64], R12 ;  /* 0x0000000c06007986 */ /* 0x000fe8000c101904 */
[----:B------:R-:W-:Y:S04]  /*1990*/  STG.E desc[UR4][R16.64], R13 ;  /* 0x0000000d10007986 */ /* 0x000fe8000c101904 */
[----:B------:R-:W-:Y:S04]  /*19a0*/  STG.E desc[UR4][R6.64+0x20], R14 ;  /* 0x0000200e06007986 */ /* 0x000fe8000c101904 */
[----:B------:R-:W-:Y:S01]  /*19b0*/  STG.E desc[UR4][R16.64+0x20], R15 ;  /* 0x0000200f10007986 */ /* 0x000fe2000c101904 */
[----:B------:R-:W-:Y:S05]  /*19c0*/  EXIT ;  /* 0x000000000000794d */ /* 0x000fea0003800000 */
.L_x_14:
[----:B------:R-:W-:-:S00]  /*19d0*/  BRA `(.L_x_14) ;  /* 0xfffffffc00fc7947 */ /* 0x000fc0000383ffff */
[----:B------:R-:W-:-:S00]  /*19e0*/  NOP ;  /* 0x0000000000007918 */ /* 0x000fc00000000000 */
        /* <DEDUP_REMOVED lines=9> */
.L_x_57:


//--------------------- .text._Z14generic_matmulI6__halfS0_fN6nvcuda4wmma9col_majorES3_EvPT_PT0_PT1_iiiiiiff --------------------------
	.section	.text._Z14generic_matmulI6__halfS0_fN6nvcuda4wmma9col_majorES3_EvPT_PT0_PT1_iiiiiiff,"ax",@progbits
	.align	128
        .global         _Z14generic_matmulI6__halfS0_fN6nvcuda4wmma9col_majorES3_EvPT_PT0_PT1_iiiiiiff
        .type           _Z14generic_matmulI6__halfS0_fN6nvcuda4wmma9col_majorES3_EvPT_PT0_PT1_iiiiiiff,@function
        .size           _Z14generic_matmulI6__halfS0_fN6nvcuda4wmma9col_majorES3_EvPT_PT0_PT1_iiiiiiff,(.L_x_58 - _Z14generic_matmulI6__halfS0_fN6nvcuda4wmma9col_majorES3_EvPT_PT0_PT1_iiiiiiff)
        .other          _Z14generic_matmulI6__halfS0_fN6nvcuda4wmma9col_majorES3_EvPT_PT0_PT1_iiiiiiff,@"STO_CUDA_ENTRY STV_DEFAULT"
_Z14generic_matmulI6__halfS0_fN6nvcuda4wmma9col_majorES3_EvPT_PT0_PT1_iiiiiiff:
.text._Z14generic_matmulI6__halfS0_fN6nvcuda4wmma9col_majorES3_EvPT_PT0_PT1_iiiiiiff:
        /* <DEDUP_REMOVED lines=50> */
.L_x_22:
[----:B------:R-:W-:Y:S05]  /*0320*/  @!P0 BRA `(.L_x_18) ;  /* 0x0000000000a48947 */ /* 0x000fea0003800000 */
[----:B------:R-:W3:Y:S01]  /*0330*/  S2R R18, SR_LANEID ;  /* 0x0000000000127919 */ /* 0x000ee20000000000 */
[----:B------:R-:W4:Y:S08]  /*0340*/  LDC.64 R16, c[0x0][0x398] ;  /* 0x0000e600ff107b82 */ /* 0x000f300000000a00 */
[----:B------:R-:W5:Y:S08]  /*0350*/  LDC R33, c[0x0][0x3a4] ;  /* 0x0000e900ff217b82 */ /* 0x000f700000000800 */
[----:B------:R-:W0:Y:S01]  /*0360*/  LDC.64 R34, c[0x0][0x380] ;  /* 0x0000e000ff227b82 */ /* 0x000e220000000a00 */
[----:B----4-:R-:W-:-:S07]  /*0370*/  ISETP.NE.AND P1, PT, R16, 0x1, PT ;  /* 0x000000011000780c */ /* 0x010fce0003f25270 */
[----:B------:R-:W4:Y:S01]  /*0380*/  LDC R27, c[0x0][0x3ac] ;  /* 0x0000eb00ff1b7b82 */ /* 0x000f220000000800 */
[----:B------:R-:W-:Y:S02]  /*0390*/  SEL R19, R2, R29, !P1 ;  /* 0x0000001d02137207 */ /* 0x000fe40004800000 */
[----:B---3--:R-:W-:Y:S02]  /*03a0*/  SHF.R.U32.HI R31, RZ, 0x2, R18 ;  /* 0x00000002ff1f7819 */ /* 0x008fe40000011612 */
[----:B------:R-:W-:Y:S02]  /*03b0*/  LOP3.LUT R18, R18, 0x3, RZ, 0xc0, !PT ;  /* 0x0000000312127812 */ /* 0x000fe400078ec0ff */
[----:B-----5:R-:W-:Y:S01]  /*03c0*/  SHF.R.U32.HI R24, RZ, 0x1, R33 ;  /* 0x00000001ff187819 */ /* 0x020fe20000011621 */
[----:B0-----:R-:W-:-:S04]  /*03d0*/  IMAD.WIDE R34, R19, 0x2, R34 ;  /* 0x0000000213227825 */ /* 0x001fc800078e0222 */
[----:B------:R-:W-:Y:S02]  /*03e0*/  IMAD.MOV.U32 R19, RZ, RZ, RZ ;  /* 0x000000ffff137224 */ /* 0x000fe400078e00ff */
[----:B------:R-:W-:Y:S01]  /*03f0*/  IMAD.WIDE.U32 R24, R31, R24, R18 ;  /* 0x000000181f187225 */ /* 0x000fe200078e0012 */
[----:B----4-:R-:W-:Y:S02]  /*0400*/  SHF.R.U32.HI R16, RZ, 0x1, R27 ;  /* 0x00000001ff107819 */ /* 0x010fe4000001161b */
[----:B------:R-:W-:-:S03]  /*0410*/  LEA R36, P1, R24, R34, 0x2 ;  /* 0x0000002218247211 */ /* 0x000fc600078210ff */
[----:B------:R-:W-:Y:S01]  /*0420*/  IMAD.WIDE.U32 R18, R31, R16, R18 ;  /* 0x000000101f127225 */ /* 0x000fe200078e0012 */
[----:B------:R-:W-:Y:S02]  /*0430*/  LEA.HI.X R37, R24, R35, R25, 0x2, P1 ;  /* 0x0000002318257211 */ /* 0x000fe400008f1419 */
[----:B------:R-:W0:Y:S01]  /*0440*/  LDC.64 R24, c[0x0][0x388] ;  /* 0x0000e200ff187b82 */ /* 0x000e220000000a00 */
[----:B------:R-:W-:Y:S01]  /*0450*/  ISETP.NE.AND P1, PT, R17, 0x1, PT ;  /* 0x000000011100780c */ /* 0x000fe20003f25270 */
[----:B------:R-:W-:Y:S01]  /*0460*/  IMAD.WIDE.U32 R32, R33, 0x10, R36 ;  /* 0x0000001021207825 */ /* 0x000fe200078e0024 */
[----:B------:R-:W3:Y:S02]  /*0470*/  LDG.E R16, desc[UR4][R36.64] ;  /* 0x0000000424107981 */ /* 0x000ee4000c1e1900 */
[----:B------:R-:W-:Y:S02]  /*0480*/  SEL R35, R23, R20, !P1 ;  /* 0x0000001417237207 */ /* 0x000fe40004800000 */
[----:B------:R-:W4:Y:S04]  /*0490*/  LDG.E R17, desc[UR4][R36.64+0x10] ;  /* 0x0000100424117981 */ /* 0x000f28000c1e1900 */
[----:B------:R-:W5:Y:S04]  /*04a0*/  LDG.E R31, desc[UR4][R32.64+0x10] ;  /* 0x00001004201f7981 */ /* 0x000f68000c1e1900 */
[----:B------:R1:W2:Y:S01]  /*04b0*/  LDG.E R36, desc[UR4][R32.64] ;  /* 0x0000000420247981 */ /* 0x0002a2000c1e1900 */
[----:B0-----:R-:W-:-:S03]  /*04c0*/  IMAD.WIDE.U32 R24, R35, 0x2, R24 ;  /* 0x0000000223187825 */ /* 0x001fc600078e0018 */
[----:B------:R-:W-:-:S04]  /*04d0*/  LEA R34, P1, R18, R24, 0x2 ;  /* 0x0000001812227211 */ /* 0x000fc800078210ff */
[----:B------:R-:W-:-:S03]  /*04e0*/  LEA.HI.X R35, R18, R25, R19, 0x2, P1 ;  /* 0x0000001912237211 */ /* 0x000fc600008f1413 */
[----:B-1----:R-:W-:Y:S02]  /*04f0*/  IMAD.WIDE.U32 R32, R27, 0x10, R34 ;  /* 0x000000101b207825 */ /* 0x002fe400078e0022 */
[----:B------:R-:W2:Y:S04]  /*0500*/  LDG.E R24, desc[UR4][R34.64] ;  /* 0x0000000422187981 */ /* 0x000ea8000c1e1900 */
[----:B------:R-:W2:Y:S04]  /*0510*/  LDG.E R25, desc[UR4][R34.64+0x10] ;  /* 0x0000100422197981 */ /* 0x000ea8000c1e1900 */
[----:B------:R-:W2:Y:S04]  /*0520*/  LDG.E R26, desc[UR4][R32.64] ;  /* 0x00000004201a7981 */ /* 0x000ea8000c1e1900 */
[----:B------:R-:W2:Y:S01]  /*0530*/  LDG.E R27, desc[UR4][R32.64+0x10] ;  /* 0x00001004201b7981 */ /* 0x000ea2000c1e1900 */
[----:B------:R-:W-:Y:S05]  /*0540*/  WARPSYNC.ALL ;  /* 0x0000000000007948 */ /* 0x000fea0003800000 */
[----:B---3--:R-:W-:Y:S04]  /*0550*/  MOVM.16.MT88 R16, R16 ;  /* 0x000000001010723a */ /* 0x008fe80000000000 */
[----:B----4-:R-:W-:Y:S04]  /*0560*/  MOVM.16.MT88 R17, R17 ;  /* 0x000000001111723a */ /* 0x010fe80000000000 */
[----:B-----5:R-:W-:Y:S04]  /*0570*/  MOVM.16.MT88 R19, R31 ;  /* 0x000000001f13723a */ /* 0x020fe80000000000 */
[----:B--2---:R-:W0:Y:S02]  /*0580*/  MOVM.16.MT88 R18, R36 ;  /* 0x000000002412723a */ /* 0x004e240000000000 */
[C---:B0-----:R-:W-:Y:S08]  /*0590*/  HMMA.16816.F32 R8, R16.reuse, R24, R8 ;  /* 0x000000181008723c */ /* 0x041ff00000001808 */
[----:B------:R-:W-:-:S15]  /*05a0*/  HMMA.16816.F32 R12, R16, R26, R12 ;  /* 0x0000001a100c723c */ /* 0x000fde000000180c */
[----:B------:R-:W-:-:S05]  /*05b0*/  NOP ;  /* 0x0000000000007918 */ /* 0x000fca0000000000 */
.L_x_18:
[----:B------:R-:W-:Y:S05]  /*05c0*/  @!P0 BRA `(.L_x_19) ;  /* 0x0000000000ac8947 */ /* 0x000fea0003800000 */
[----:B------:R-:W3:Y:S01]  /*05d0*/  LDC.64 R16, c[0x0][0x398] ;  /* 0x0000e600ff107b82 */ /* 0x000ee20000000a00 */
[----:B------:R-:W4:Y:S01]  /*05e0*/  S2R R18, SR_LANEID ;  /* 0x0000000000127919 */ /* 0x000f220000000000 */
[----:B------:R-:W-:-:S06]  /*05f0*/  VIADD R19, R29, 0x10 ;  /* 0x000000101d137836 */ /* 0x000fcc0000000000 */
[----:B------:R-:W5:Y:S08]  /*0600*/  LDC.64 R34, c[0x0][0x380] ;  /* 0x0000e000ff227b82 */ /* 0x000f700000000a00 */
[----:B------:R-:W0:Y:S01]  /*0610*/  LDC R33, c[0x0][0x3a4] ;  /* 0x0000e900ff217b82 */ /* 0x000e220000000800 */
[----:B---3--:R-:W-:-:S07]  /*0620*/  ISETP.NE.AND P1, PT, R16, 0x1, PT ;  /* 0x000000011000780c */ /* 0x008fce0003f25270 */
[----:B------:R-:W3:Y:S01]  /*0630*/  LDC R27, c[0x0][0x3ac] ;  /* 0x0000eb00ff1b7b82 */ /* 0x000ee20000000800 */
[----:B------:R-:W-:Y:S02]  /*0640*/  SEL R19, R0, R19, !P1 ;  /* 0x0000001300137207 */ /* 0x000fe40004800000 */
[----:B----4-:R-:W-:-:S03]  /*0650*/  SHF.R.U32.HI R31, RZ, 0x2, R18 ;  /* 0x00000002ff1f7819 */ /* 0x010fc60000011612 */
[----:B-----5:R-:W-:Y:S01]  /*0660*/  IMAD.WIDE R34, R19, 0x2, R34 ;  /* 0x0000000213227825 */ /* 0x020fe200078e0222 */
[----:B------:R-:W-:Y:S02]  /*0670*/  LOP3.LUT R18, R18, 0x3, RZ, 0xc0, !PT ;  /* 0x0000000312127812 */ /* 0x000fe400078ec0ff */
[----:B------:R-:W-:Y:S02]  /*0680*/  MOV R19, RZ ;  /* 0x000000ff00137202 */ /* 0x000fe40000000f00 */
[----:B0-----:R-:W-:-:S05]  /*0690*/  SHF.R.U32.HI R24, RZ, 0x1, R33 ;  /* 0x00000001ff187819 */ /* 0x001fca0000011621 */
[----:B------:R-:W-:Y:S01]  /*06a0*/  IMAD.WIDE.U32 R24, R31, R24, R18 ;  /* 0x000000181f187225 */ /* 0x000fe200078e0012 */
[----:B---3--:R-:W-:Y:S02]  /*06b0*/  SHF.R.U32.HI R16, RZ, 0x1, R27 ;  /* 0x00000001ff107819 */ /* 0x008fe4000001161b */
[C---:B------:R-:W-:Y:S01]  /*06c0*/  LEA R36, P1, R24.reuse, R34, 0x2 ;  /* 0x0000002218247211 */ /* 0x040fe200078210ff */
[----:B------:R-:W-:Y:S02]  /*06d0*/  VIADD R26, R23, 0x10 ;  /* 0x00000010171a7836 */ /* 0x000fe40000000000 */
[----:B------:R-:W-:Y:S01]  /*06e0*/  IMAD.WIDE.U32 R18, R31, R16, R18 ;  /* 0x000000101f127225 */ /* 0x000fe200078e0012 */
[----:B------:R-:W-:Y:S02]  /*06f0*/  LEA.HI.X R37, R24, R35, R25, 0x2, P1 ;  /* 0x0000002318257211 */ /* 0x000fe400008f1419 */
[----:B------:R-:W0:Y:S01]  /*0700*/  LDC.64 R24, c[0x0][0x388] ;  /* 0x0000e200ff187b82 */ /* 0x000e220000000a00 */
[----:B------:R-:W-:Y:S01]  /*0710*/  ISETP.NE.AND P1, PT, R17, 0x1, PT ;  /* 0x000000011100780c */ /* 0x000fe20003f25270 */
[----:B------:R-:W-:Y:S01]  /*0720*/  IMAD.WIDE.U32 R32, R33, 0x10, R36 ;  /* 0x0000001021207825 */ /* 0x000fe200078e0024 */
[----:B------:R-:W3:Y:S02]  /*0730*/  LDG.E R16, desc[UR4][R36.64] ;  /* 0x0000000424107981 */ /* 0x000ee4000c1e1900 */
[----:B------:R-:W-:-:S02]  /*0740*/  SEL R35, R26, R7, !P1 ;  /* 0x000000071a237207 */ /* 0x000fc40004800000 */
        /* <DEDUP_REMOVED lines=19> */
.L_x_19:
[----:B------:R-:W-:Y:S05]  /*0880*/  @!P0 BRA `(.L_x_20) ;  /* 0x0000000000ac8947 */ /* 0x000fea0003800000 */
[----:B------:R-:W3:Y:S01]  /*0890*/  S2R R18, SR_LANEID ;  /* 0x0000000000127919 */ /* 0x000ee20000000000 */
[----:B------:R-:W4:Y:S01]  /*08a0*/  LDC.64 R16, c[0x0][0x398] ;  /* 0x0000e600ff107b82 */ /* 0x000f220000000a00 */
[----:B------:R-:W-:-:S07]  /*08b0*/  VIADD R19, R29, 0x20 ;  /* 0x000000201d137836 */ /* 0x000fce0000000000 */
        /* <DEDUP_REMOVED lines=18> */
[----:B------:R-:W-:Y:S01]  /*09e0*/  IADD3 R35, PT, PT, R23, 0x20, RZ ;  /* 0x0000002017237810 */ /* 0x000fe20007ffe0ff */
[----:B------:R-:W3:Y:S03]  /*09f0*/  LDG.E R16, desc[UR4][R36.64] ;  /* 0x0000000424107981 */ /* 0x000ee6000c1e1900 */
[----:B------:R-:W-:Y:S01]  /*0a00*/  SEL R35, R35, R6, !P1 ;  /* 0x0000000623237207 */ /* 0x000fe20004800000 */
        /* <DEDUP_REMOVED lines=19> */
.L_x_20:
[----:B------:R-:W-:Y:S05]  /*0b40*/  @!P0 BRA `(.L_x_21) ;  /* 0x0000000000ac8947 */ /* 0x000fea0003800000 */
[----:B------:R-:W3:Y:S01]  /*0b50*/  LDC.64 R16, c[0x0][0x398] ;  /* 0x0000e600ff107b82 */ /* 0x000ee20000000a00 */
[----:B------:R-:W4:Y:S07]  /*0b60*/  S2R R18, SR_LANEID ;  /* 0x0000000000127919 */ /* 0x000f2e0000000000 */
[----:B------:R-:W5:Y:S08]  /*0b70*/  LDC R33, c[0x0][0x3a4] ;  /* 0x0000e900ff217b82 */ /* 0x000f700000000800 */
[----:B------:R-:W0:Y:S01]  /*0b80*/  LDC.64 R34, c[0x0][0x380] ;  /* 0x0000e000ff227b82 */ /* 0x000e220000000a00 */
[----:B---3--:R-:W-:Y:S01]  /*0b90*/  ISETP.NE.AND P1, PT, R16, 0x1, PT ;  /* 0x000000011000780c */ /* 0x008fe20003f25270 */
[----:B------:R-:W-:-:S06]  /*0ba0*/  VIADD R16, R29, 0x30 ;  /* 0x000000301d107836 */ /* 0x000fcc0000000000 */
[----:B------:R-:W3:Y:S01]  /*0bb0*/  LDC R27, c[0x0][0x3ac] ;  /* 0x0000eb00ff1b7b82 */ /* 0x000ee20000000800 */
[----:B------:R-:W-:Y:S02]  /*0bc0*/  SEL R19, R21, R16, !P1 ;  /* 0x0000001015137207 */ /* 0x000fe40004800000 */
[----:B-----5:R-:W-:Y:S02]  /*0bd0*/  SHF.R.U32.HI R24, RZ, 0x1, R33 ;  /* 0x00000001ff187819 */ /* 0x020fe40000011621 */
[----:B----4-:R-:W-:Y:S02]  /*0be0*/  SHF.R.U32.HI R31, RZ, 0x2, R18 ;  /* 0x00000002ff1f7819 */ /* 0x010fe40000011612 */
[----:B------:R-:W-:Y:S01]  /*0bf0*/  LOP3.LUT R18, R18, 0x3, RZ, 0xc0, !PT ;  /* 0x0000000312127812 */ /* 0x000fe200078ec0ff */
[----:B0-----:R-:W-:-:S04]  /*0c00*/  IMAD.WIDE R34, R19, 0x2, R34 ;  /* 0x0000000213227825 */ /* 0x001fc800078e0222 */
[----:B------:R-:W-:Y:S02]  /*0c10*/  IMAD.MOV.U32 R19, RZ, RZ, RZ ;  /* 0x000000ffff137224 */ /* 0x000fe400078e00ff */
        /* <DEDUP_REMOVED lines=30> */
.L_x_21:
        /* <DEDUP_REMOVED lines=17> */
.L_x_17:
[----:B------:R-:W-:-:S07]  /*0f10*/  VIADD R4, R3, 0xffffffe0 ;  /* 0xffffffe003047836 */ /* 0x000fce0000000000 */
.L_x_16:
        /* <DEDUP_REMOVED lines=12> */
.L_x_25:
[----:B------:R-:W1:Y:S01]  /*0fe0*/  LDC R3, c[0x0][0x3ac] ;  /* 0x0000eb00ff037b82 */ /* 0x000e620000000800 */
[----:B------:R-:W-:-:S05]  /*0ff0*/  VIADD R2, R2, 0x1 ;  /* 0x0000000102027836 */ /* 0x000fca0000000000 */
[----:B------:R-:W-:Y:S02]  /*1000*/  ISETP.NE.AND P1, PT, R2, RZ, PT ;  /* 0x000000ff0200720c */ /* 0x000fe40003f25270 */
[----:B------:R-:W2:Y:S01]  /*1010*/  LDC R17, c[0x0][0x3a4] ;  /* 0x0000e900ff117b82 */ /* 0x000ea20000000800 */
[----:B------:R-:W-:Y:S10]  /*1020*/  @!P0 BRA `(.L_x_24) ;  /* 0x0000000000a48947 */ /* 0x000ff40003800000 */
[----:B------:R-:W3:Y:S01]  /*1030*/  S2R R22, SR_LANEID ;  /* 0x0000000000167919 */ /* 0x000ee20000000000 */
[----:B------:R-:W4:Y:S01]  /*1040*/  LDC.64 R4, c[0x0][0x398] ;  /* 0x0000e600ff047b82 */ /* 0x000f220000000a00 */
[----:B------:R-:W-:-:S07]  /*1050*/  MOV R23, RZ ;  /* 0x000000ff00177202 */ /* 0x000fce0000000f00 */
[----:B------:R-:W5:Y:S08]  /*1060*/  LDC R35, c[0x0][0x3a4] ;  /* 0x0000e900ff237b82 */ /* 0x000f700000000800 */
[----:B------:R-:W0:Y:S01]  /*1070*/  LDC.64 R32, c[0x0][0x380] ;  /* 0x0000e000ff207b82 */ /* 0x000e220000000a00 */
[----:B----4-:R-:W-:-:S07]  /*1080*/  ISETP.NE.AND P2, PT, R4, 0x1, PT ;  /* 0x000000010400780c */ /* 0x010fce0003f45270 */
[----:B------:R-:W4:Y:S01]  /*1090*/  LDC R27, c[0x0][0x3ac] ;  /* 0x0000eb00ff1b7b82 */ /* 0x000f220000000800 */
[----:B------:R-:W-:Y:S02]  /*10a0*/  SEL R7, R0, R21, !P2 ;  /* 0x0000001500077207 */ /* 0x000fe40005000000 */
[----:B---3--:R-:W-:Y:S02]  /*10b0*/  SHF.R.U32.HI R29, RZ, 0x2, R22 ;  /* 0x00000002ff1d7819 */ /* 0x008fe40000011616 */
[----:B------:R-:W-:-:S03]  /*10c0*/  LOP3.LUT R22, R22, 0x3, RZ, 0xc0, !PT ;  /* 0x0000000316167812 */ /* 0x000fc600078ec0ff */
[----:B------:R-:W3:Y:S01]  /*10d0*/  LDC.64 R24, c[0x0][0x388] ;  /* 0x0000e200ff187b82 */ /* 0x000ee20000000a00 */
[----:B-----5:R-:W-:Y:S01]  /*10e0*/  SHF.R.U32.HI R6, RZ, 0x1, R35 ;  /* 0x00000001ff067819 */ /* 0x020fe20000011623 */
[----:B0-----:R-:W-:-:S04]  /*10f0*/  IMAD.WIDE R32, R7, 0x2, R32 ;  /* 0x0000000207207825 */ /* 0x001fc800078e0220 */
[----:B------:R-:W-:-:S03]  /*1100*/  IMAD.WIDE.U32 R6, R29, R6, R22 ;  /* 0x000000061d067225 */ /* 0x000fc600078e0016 */
[----:B------:R-:W-:-:S04]  /*1110*/  LEA R36, P2, R6, R32, 0x2 ;  /* 0x0000002006247211 */ /* 0x000fc800078410ff */
[----:B------:R-:W-:Y:S02]  /*1120*/  LEA.HI.X R37, R6, R33, R7, 0x2, P2 ;  /* 0x0000002106257211 */ /* 0x000fe400010f1407 */
[----:B------:R-:W-:Y:S01]  /*1130*/  ISETP.NE.AND P2, PT, R5, 0x1, PT ;  /* 0x000000010500780c */ /* 0x000fe20003f45270 */
[----:B------:R-:W-:Y:S02]  /*1140*/  IMAD.WIDE.U32 R34, R35, 0x10, R36 ;  /* 0x0000001023227825 */ /* 0x000fe400078e0024 */
[----:B------:R-:W5:Y:S01]  /*1150*/  LDG.E R4, desc[UR4][R36.64] ;  /* 0x0000000424047981 */ /* 0x000f62000c1e1900 */
[----:B----4-:R-:W-:Y:S02]  /*1160*/  SHF.R.U32.HI R18, RZ, 0x1, R27 ;  /* 0x00000001ff127819 */ /* 0x010fe4000001161b */
[----:B------:R-:W-:Y:S01]  /*1170*/  SEL R31, R19, R16, !P2 ;  /* 0x00000010131f7207 */ /* 0x000fe20005000000 */
[----:B------:R-:W4:Y:S04]  /*1180*/  LDG.E R5, desc[UR4][R36.64+0x10] ;  /* 0x0000100424057981 */ /* 0x000f28000c1e1900 */
[----:B------:R-:W2:Y:S04]  /*1190*/  LDG.E R6, desc[UR4][R34.64] ;  /* 0x0000000422067981 */ /* 0x000ea8000c1e1900 */
[----:B------:R-:W2:Y:S01]  /*11a0*/  LDG.E R7, desc[UR4][R34.64+0x10] ;  /* 0x0000100422077981 */ /* 0x000ea2000c1e1900 */
[----:B------:R-:W-:-:S04]  /*11b0*/  IMAD.WIDE.U32 R22, R29, R18, R22 ;  /* 0x000000121d167225 */ /* 0x000fc800078e0016 */
[----:B---3--:R-:W-:-:S03]  /*11c0*/  IMAD.WIDE.U32 R24, R31, 0x2, R24 ;  /* 0x000000021f187825 */ /* 0x008fc600078e0018 */
[----:B------:R-:W-:-:S04]  /*11d0*/  LEA R32, P2, R22, R24, 0x2 ;  /* 0x0000001816207211 */ /* 0x000fc800078410ff */
[----:B------:R-:W-:-:S03]  /*11e0*/  LEA.HI.X R33, R22, R25, R23, 0x2, P2 ;  /* 0x0000001916217211 */ /* 0x000fc600010f1417 */
[----:B------:R-:W-:Y:S02]  /*11f0*/  IMAD.WIDE.U32 R26, R27, 0x10, R32 ;  /* 0x000000101b1a7825 */ /* 0x000fe400078e0020 */
[----:B------:R-:W3:Y:S04]  /*1200*/  LDG.E R22, desc[UR4][R32.64] ;  /* 0x0000000420167981 */ /* 0x000ee8000c1e1900 */
[----:B------:R-:W3:Y:S04]  /*1210*/  LDG.E R23, desc[UR4][R32.64+0x10] ;  /* 0x0000100420177981 */ /* 0x000ee8000c1e1900 */
[----:B------:R-:W3:Y:S04]  /*1220*/  LDG.E R24, desc[UR4][R26.64] ;  /* 0x000000041a187981 */ /* 0x000ee8000c1e1900 */
[----:B------:R-:W3:Y:S01]  /*1230*/  LDG.E R25, desc[UR4][R26.64+0x10] ;  /* 0x000010041a197981 */ /* 0x000ee2000c1e1900 */
[----:B------:R-:W-:Y:S05]  /*1240*/  WARPSYNC.ALL ;  /* 0x0000000000007948 */ /* 0x000fea0003800000 */
[----:B-----5:R-:W-:Y:S04]  /*1250*/  MOVM.16.MT88 R4, R4 ;  /* 0x000000000404723a */ /* 0x020fe80000000000 */
[----:B----4-:R-:W-:Y:S04]  /*1260*/  MOVM.16.MT88 R5, R5 ;  /* 0x000000000505723a */ /* 0x010fe80000000000 */
[----:B--2---:R-:W-:Y:S04]  /*1270*/  MOVM.16.MT88 R6, R6 ;  /* 0x000000000606723a */ /* 0x004fe80000000000 */
[----:B------:R-:W3:Y:S02]  /*1280*/  MOVM.16.MT88 R7, R7 ;  /* 0x000000000707723a */ /* 0x000ee40000000000 */
[C---:B---3--:R-:W-:Y:S08]  /*1290*/  HMMA.16816.F32 R8, R4.reuse, R22, R8 ;  /* 0x000000160408723c */ /* 0x048ff00000001808 */
[----:B------:R-:W-:-:S15]  /*12a0*/  HMMA.16816.F32 R12, R4, R24, R12 ;  /* 0x00000018040c723c */ /* 0x000fde000000180c */
[----:B------:R-:W-:-:S05]  /*12b0*/  NOP ;  /* 0x0000000000007918 */ /* 0x000fca0000000000 */
.L_x_24:
[----:B-1----:R-:W-:Y:S01]  /*12c0*/  IMAD R16, R3, 0x10, R16 ;  /* 0x0000001003107824 */ /* 0x002fe200078e0210 */
[----:B------:R-:W-:Y:S01]  /*12d0*/  IADD3 R21, PT, PT, R21, 0x10, RZ ;  /* 0x0000001015157810 */ /* 0x000fe20007ffe0ff */
[----:B--2---:R-:W-:Y:S02]  /*12e0*/  IMAD R0, R17, 0x10, R0 ;  /* 0x0000001011007824 */ /* 0x004fe400078e0200 */
[----:B------:R-:W-:Y:S01]  /*12f0*/  VIADD R19, R19, 0x10 ;  /* 0x0000001013137836 */ /* 0x000fe20000000000 */
[----:B------:R-:W-:Y:S06]  /*1300*/  @P1 BRA `(.L_x_25) ;  /* 0xfffffffc00341947 */ /* 0x000fec000383ffff */
.L_x_23:
[----:B0-----:R-:W-:Y:S05]  /*1310*/  BSYNC.RECONVERGENT B0 ;  /* 0x0000000000007941 */ /* 0x001fea0003800200 */
.L_x_15:
        /* <DEDUP_REMOVED lines=31> */
.L_x_26:
        /* <DEDUP_REMOVED lines=24> */
.L_x_27:
        /* <DEDUP_REMOVED lines=30> */
.L_x_28:
        /* <DEDUP_REMOVED lines=22> */
.L_x_29:
        /* <DEDUP_REMOVED lines=11> */
.L_x_58:


//--------------------- .text._Z12wmma_exampleI6__halfS0_S0_S0_N6nvcuda4wmma9col_majorES3_EvPT_PT0_PT1_PT2_NS2_8layout_tESC_iiii --------------------------
	.section	.text._Z12wmma_exampleI6__halfS0_S0_S0_N6nvcuda4wmma9col_majorES3_EvPT_PT0_PT1_PT2_NS2_8layout_tESC_iiii,"ax",@progbits
	.align	128
        .global         _Z12wmma_exampleI6__halfS0_S0_S0_N6nvcuda4wmma9col_majorES3_EvPT_PT0_PT1_PT2_NS2_8layout_tESC_iiii
        .type           _Z12wmma_exampleI6__halfS0_S0_S0_N6nvcuda4wmma9col_majorES3_EvPT_PT0_PT1_PT2_NS2_8layout_tESC_iiii,@function
        .size           _Z12wmma_exampleI6__halfS0_S0_S0_N6nvcuda4wmma9col_majorES3_EvPT_PT0_PT1_PT2_NS2_8layout_tESC_iiii,(.L_x_59 - _Z12wmma_exampleI6__halfS0_S0_S0_N6nvcuda4wmma9col_majorES3_EvPT_PT0_PT1_PT2_NS2_8layout_tESC_iiii)
        .other          _Z12wmma_exampleI6__halfS0_S0_S0_N6nvcuda4wmma9col_majorES3_EvPT_PT0_PT1_PT2_NS2_8layout_tESC_iiii,@"STO_CUDA_ENTRY STV_DEFAULT"
_Z12wmma_exampleI6__halfS0_S0_S0_N6nvcuda4wmma9col_majorES3_EvPT_PT0_PT1_PT2_NS2_8layout_tESC_iiii:
.text._Z12wmma_exampleI6__halfS0_S0_S0_N6nvcuda4wmma9col_majorES3_EvPT_PT0_PT1_PT2_NS2_8layout_tESC_iiii:
[----:B------:R-:W-:Y:S01]  /*0000*/  LDC R1, c[0x0][0x37c] ;  /* 0x0000df00ff017b82 */ /* 0x000fe20000000800 */
[----:B------:R-:W0:Y:S07]  /*0010*/  S2R R2, SR_LANEID ;  /* 0x0000000000027919 */ /* 0x000e2e0000000000 */
[----:B------:R-:W1:Y:S01]  /*0020*/  LDC.64 R10, c[0x0][0x3a8] ;  /* 0x0000ea00ff0a7b82 */ /* 0x000e620000000a00 */
[----:B------:R-:W2:Y:S01]  /*0030*/  LDCU.128 UR8, c[0x0][0x380] ;  /* 0x00007000ff0877ac */ /* 0x000ea20008000c00 */
[----:B------:R-:W-:Y:S01]  /*0040*/  IMAD.MOV.U32 R3, RZ, RZ, RZ ;  /* 0x000000ffff037224 */ /* 0x000fe200078e00ff */
[----:B------:R-:W3:Y:S01]  /*0050*/  LDCU.64 UR4, c[0x0][0x358] ;  /* 0x00006b00ff0477ac */ /* 0x000ee20008000a00 */
[----:B------:R-:W4:Y:S01]  /*0060*/  LDCU UR6, c[0x0][0x3a0] ;  /* 0x00007400ff0677ac */ /* 0x000f220008000800 */
[----:B-1----:R-:W-:-:S02]  /*0070*/  SHF.R.U32.HI R4, RZ, 0x1, R10 ;  /* 0x00000001ff047819 */ /* 0x002fc4000001160a */
[----:B0-----:R-:W-:Y:S02]  /*0080*/  SHF.R.U32.HI R9, RZ, 0x2, R2 ;  /* 0x00000002ff097819 */ /* 0x001fe40000011602 */
[----:B------:R-:W-:-:S05]  /*0090*/  LOP3.LUT R2, R2, 0x3, RZ, 0xc0, !PT ;  /* 0x0000000302027812 */ /* 0x000fca00078ec0ff */
[----:B------:R-:W-:-:S03]  /*00a0*/  IMAD.WIDE.U32 R4, R9, R4, R2 ;  /* 0x0000000409047225 */ /* 0x000fc600078e0002 */
[----:B--2---:R-:W-:-:S04]  /*00b0*/  LEA R14, P0, R4, UR8, 0x2 ;  /* 0x00000008040e7c11 */ /* 0x004fc8000f8010ff */
[----:B------:R-:W-:-:S03]  /*00c0*/  LEA.HI.X R15, R4, UR9, R5, 0x2, P0 ;  /* 0x00000009040f7c11 */ /* 0x000fc600080f1405 */
[----:B------:R-:W-:Y:S02]  /*00d0*/  IMAD.WIDE.U32 R16, R10, 0x10, R14 ;  /* 0x000000100a107825 */ /* 0x000fe400078e000e */
[----:B---3--:R-:W2:Y:S04]  /*00e0*/  LDG.E R4, desc[UR4][R14.64] ;  /* 0x000000040e047981 */ /* 0x008ea8000c1e1900 */
[----:B------:R-:W3:Y:S04]  /*00f0*/  LDG.E R5, desc[UR4][R14.64+0x10] ;  /* 0x000010040e057981 */ /* 0x000ee8000c1e1900 */
[----:B------:R-:W3:Y:S04]  /*0100*/  LDG.E R6, desc[UR4][R16.64] ;  /* 0x0000000410067981 */ /* 0x000ee8000c1e1900 */
[----:B------:R0:W3:Y:S01]  /*0110*/  LDG.E R7, desc[UR4][R16.64+0x10] ;  /* 0x0000100410077981 */ /* 0x0000e2000c1e1900 */
[----:B------:R-:W-:-:S05]  /*0120*/  SHF.R.U32.HI R12, RZ, 0x1, R11 ;  /* 0x00000001ff0c7819 */ /* 0x000fca000001160b */
[----:B------:R-:W-:-:S03]  /*0130*/  IMAD.WIDE.U32 R12, R9, R12, R2 ;  /* 0x0000000c090c7225 */ /* 0x000fc600078e0002 */
[----:B------:R-:W-:-:S04]  /*0140*/  LEA R18, P0, R12, UR10, 0x2 ;  /* 0x0000000a0c127c11 */ /* 0x000fc8000f8010ff */
[----:B------:R-:W-:Y:S02]  /*0150*/  LEA.HI.X R19, R12, UR11, R13, 0x2, P0 ;  /* 0x0000000b0c137c11 */ /* 0x000fe400080f140d */
[----:B----4-:R-:W-:Y:S01]  /*0160*/  ISETP.NE.AND P0, PT, RZ, UR6, PT ;  /* 0x00000006ff007c0c */ /* 0x010fe2000bf05270 */
[----:B------:R-:W-:Y:S02]  /*0170*/  IMAD.WIDE.U32 R20, R11, 0x10, R18 ;  /* 0x000000100b147825 */ /* 0x000fe400078e0012 */
[----:B------:R-:W5:Y:S04]  /*0180*/  LDG.E R10, desc[UR4][R18.64] ;  /* 0x00000004120a7981 */ /* 0x000f68000c1e1900 */
[----:B------:R1:W5:Y:S04]  /*0190*/  LDG.E R11, desc[UR4][R18.64+0x10] ;  /* 0x00001004120b7981 */ /* 0x000368000c1e1900 */
[----:B------:R4:W5:Y:S02]  /*01a0*/  LDG.E R12, desc[UR4][R20.64] ;  /* 0x00000004140c7981 */ /* 0x000964000c1e1900 */
[----:B0-----:R-:W0:Y:S02]  /*01b0*/  @!P0 LDC R17, c[0x0][0x3b0] ;  /* 0x0000ec00ff118b82 */ /* 0x001e240000000800 */
[----:B------:R4:W5:Y:S06]  /*01c0*/  LDG.E R13, desc[UR4][R20.64+0x10] ;  /* 0x00001004140d7981 */ /* 0x00096c000c1e1900 */
[----:B------:R-:W1:Y:S01]  /*01d0*/  @!P0 LDC.64 R22, c[0x0][0x390] ;  /* 0x0000e400ff168b82 */ /* 0x000e620000000a00 */
[----:B0-----:R-:W-:-:S05]  /*01e0*/  @!P0 SHF.R.U32.HI R17, RZ, 0x1, R17 ;  /* 0x00000001ff118819 */ /* 0x001fca0000011611 */
[----:B------:R-:W-:-:S03]  /*01f0*/  @!P0 IMAD.WIDE.U32 R14, R9, R17, R2 ;  /* 0x00000011090e8225 */ /* 0x000fc600078e0002 */
[----:B-1----:R-:W-:-:S04]  /*0200*/  @!P0 LEA R22, P1, R14, R22, 0x2 ;  /* 0x000000160e168211 */ /* 0x002fc800078210ff */
[----:B------:R-:W-:-:S03]  /*0210*/  @!P0 LEA.HI.X R23, R14, R23, R15, 0x2, P1 ;  /* 0x000000170e178211 */ /* 0x000fc600008f140f */
[----:B------:R-:W-:Y:S02]  /*0220*/  @!P0 IMAD.WIDE.U32 R18, R17, 0x20, R22 ;  /* 0x0000002011128825 */ /* 0x000fe400078e0016 */
[----:B------:R4:W5:Y:S04]  /*0230*/  @!P0 LDG.E R14, desc[UR4][R22.64] ;  /* 0x00000004160e8981 */ /* 0x000968000c1e1900 */
[----:B------:R4:W5:Y:S04]  /*0240*/  @!P0 LDG.E R16, desc[UR4][R22.64+0x10] ;  /* 0x0000100416108981 */ /* 0x000968000c1e1900 */
[----:B------:R4:W5:Y:S04]  /*0250*/  @!P0 LDG.E R15, desc[UR4][R18.64] ;  /* 0x00000004120f8981 */ /* 0x000968000c1e1900 */
[----:B------:R4:W5:Y:S04]  /*0260*/  @!P0 LDG.E R17, desc[UR4][R18.64+0x10] ;  /* 0x0000100412118981 */ /* 0x000968000c1e1900 */
[----:B--2---:R-:W0:Y:S04]  /*0270*/  MOVM.16.MT88 R4, R4 ;  /* 0x000000000404723a */ /* 0x004e280000000000 */
[----:B---3--:R-:W1:Y:S04]  /*0280*/  MOVM.16.MT88 R5, R5 ;  /* 0x000000000505723a */ /* 0x008e680000000000 */
[----:B------:R-:W2:Y:S04]  /*0290*/  MOVM.16.MT88 R6, R6 ;  /* 0x000000000606723a */ /* 0x000ea80000000000 */
[----:B------:R-:W3:Y:S01]  /*02a0*/  MOVM.16.MT88 R7, R7 ;  /* 0x000000000707723a */ /* 0x000ee20000000000 */
[----:B----4-:R-:W-:Y:S05]  /*02b0*/  @!P0 BRA `(.L_x_30) ;  /* 0x00000000003c8947 */ /* 0x010fea0003800000 */
[----:B------:R-:W4:Y:S01]  /*02c0*/  LDC R0, c[0x0][0x3b0] ;  /* 0x0000ec00ff007b82 */ /* 0x000f220000000800 */
[----:B------:R-:W0:Y:S01]  /*02d0*/  LDCU.64 UR6, c[0x0][0x390] ;  /* 0x00007200ff0677ac */ /* 0x000e220008000a00 */
[----:B----4-:R-:W-:-:S05]  /*02e0*/  SHF.R.U32.HI R21, RZ, 0x1, R0 ;  /* 0x00000001ff157819 */ /* 0x010fca0000011600 */
[----:B-----5:R-:W-:-:S03]  /*02f0*/  IMAD.WIDE.U32 R14, R9, R21, R2 ;  /* 0x00000015090e7225 */ /* 0x020fc600078e0002 */
[----:B0-----:R-:W-:-:S04]  /*0300*/  LEA R18, P0, R14, UR6, 0x2 ;  /* 0x000000060e127c11 */ /* 0x001fc8000f8010ff */
[----:B------:R-:W-:-:S03]  /*0310*/  LEA.HI.X R19, R14, UR7, R15, 0x2, P0 ;  /* 0x000000070e137c11 */ /* 0x000fc600080f140f */
[----:B------:R-:W-:Y:S02]  /*0320*/  IMAD.WIDE.U32 R20, R21, 0x20, R18 ;  /* 0x0000002015147825 */ /* 0x000fe400078e0012 */
[----:B------:R-:W4:Y:S04]  /*0330*/  LDG.E R14, desc[UR4][R18.64] ;  /* 0x00000004120e7981 */ /* 0x000f28000c1e1900 */
[----:B------:R-:W2:Y:S04]  /*0340*/  LDG.E R15, desc[UR4][R18.64+0x10] ;  /* 0x00001004120f7981 */ /* 0x000ea8000c1e1900 */
[----:B------:R-:W3:Y:S04]  /*0350*/  LDG.E R16, desc[UR4][R20.64] ;  /* 0x0000000414107981 */ /* 0x000ee8000c1e1900 */
[----:B------:R-:W3:Y:S04]  /*0360*/  LDG.E R17, desc[UR4][R20.64+0x10] ;  /* 0x0000100414117981 */ /* 0x000ee8000c1e1900 */
[----:B----4-:R-:W4:Y:S04]  /*0370*/  MOVM.16.MT88 R14, R14 ;  /* 0x000000000e0e723a */ /* 0x010f280000000000 */
[----:B--2---:R-:W0:Y:S04]  /*0380*/  MOVM.16.MT88 R15, R15 ;  /* 0x000000000f0f723a */ /* 0x004e280000000000 */
[----:B---3--:R-:W2:Y:S04]  /*0390*/  MOVM.16.MT88 R16, R16 ;  /* 0x000000001010723a */ /* 0x008ea80000000000 */
[----:B------:R-:W3:Y:S02]  /*03a0*/  MOVM.16.MT88 R17, R17 ;  /* 0x000000001111723a */ /* 0x000ee40000000000 */
.L_x_30:
[----:B------:R-:W0:Y:S02]  /*03b0*/  LDCU UR6, c[0x0][0x3a4] ;  /* 0x00007480ff0677ac */ /* 0x000e240008000800 */
[C---:B012345:R-:W-:Y:S08]  /*03c0*/  HMMA.16816.F16 R10, R4.reuse, R10, R14 ;  /* 0x0000000a040a723c */ /* 0x07fff0000000080e */
[----:B------:R-:W-:Y:S01]  /*03d0*/  HMMA.16816.F16 R16, R4, R12, R16 ;  /* 0x0000000c0410723c */ /* 0x000fe20000000810 */
[----:B------:R-:W-:-:S09]  /*03e0*/  UISETP.NE.AND UP0, UPT, UR6, URZ, UPT ;  /* 0x000000ff0600728c */ /* 0x000fd2000bf05270 */
[----:B------:R-:W-:Y:S10]  /*03f0*/  BRA.U UP0, `(.L_x_31) ;  /* 0x0000000100307547 */ /* 0x000ff4000b800000 */
[----:B------:R-:W0:Y:S01]  /*0400*/  LDC R7, c[0x0][0x3b4] ;  /* 0x0000ed00ff077b82 */ /* 0x000e220000000800 */
[----:B------:R-:W1:Y:S01]  /*0410*/  LDCU.64 UR6, c[0x0][0x398] ;  /* 0x00007300ff0677ac */ /* 0x000e620008000a00 */
[----:B0-----:R-:W-:-:S05]  /*0420*/  SHF.R.U32.HI R7, RZ, 0x1, R7 ;  /* 0x00000001ff077819 */ /* 0x001fca0000011607 */
[----:B------:R-:W-:-:S03]  /*0430*/  IMAD.WIDE.U32 R2, R9, R7, R2 ;  /* 0x0000000709027225 */ /* 0x000fc600078e0002 */
[----:B-1----:R-:W-:-:S04]  /*0440*/  LEA R4, P0, R2, UR6, 0x2 ;  /* 0x0000000602047c11 */ /* 0x002fc8000f8010ff */
[----:B------:R-:W-:-:S03]  /*0450*/  LEA.HI.X R5, R2, UR7, R3, 0x2, P0 ;  /* 0x0000000702057c11 */ /* 0x000fc600080f1403 */
[----:B------:R-:W-:Y:S02]  /*0460*/  IMAD.WIDE.U32 R2, R7, 0x20, R4 ;  /* 0x0000002007027825 */ /* 0x000fe400078e0004 */
[----:B------:R-:W-:Y:S04]  /*0470*/  STG.E desc[UR4][R4.64], R10 ;  /* 0x0000000a04007986 */ /* 0x000fe8000c101904 */
[----:B------:R-:W-:Y:S04]  /*0480*/  STG.E desc[UR4][R2.64], R11 ;  /* 0x0000000b02007986 */ /* 0x000fe8000c101904 */
[----:B------:R-:W-:Y:S04]  /*0490*/  STG.E desc[UR4][R4.64+0x10], R16 ;  /* 0x0000101004007986 */ /* 0x000fe8000c101904 */
[----:B------:R-:W-:Y:S01]  /*04a0*/  STG.E desc[UR4][R2.64+0x10], R17 ;  /* 0x0000101102007986 */ /* 0x000fe2000c101904 */
[----:B------:R-:W-:Y:S05]  /*04b0*/  EXIT ;  /* 0x000000000000794d */ /* 0x000fea0003800000 */
.L_x_31:
[----:B------:R-:W0:Y:S01]  /*04c0*/  LDC R0, c[0x0][0x3b4] ;  /* 0x0000ed00ff007b82 */ /* 0x000e220000000800 */
[----:B------:R-:W1:Y:S01]  /*04d0*/  LDCU.64 UR6, c[0x0][0x398] ;  /* 0x00007300ff0677ac */ /* 0x000e620008000a00 */
[----:B------:R-:W2:Y:S04]  /*04e0*/  MOVM.16.MT88 R7, R10 ;  /* 0x000000000a07723a */ /* 0x000ea80000000000 */
[----:B------:R-:W3:Y:S04]  /*04f0*/  MOVM.16.MT88 R11, R11 ;  /* 0x000000000b0b723a */ /* 0x000ee80000000000 */
[----:B------:R-:W4:Y:S04]  /*0500*/  MOVM.16.MT88 R13, R16 ;  /* 0x00000000100d723a */ /* 0x000f280000000000 */
[----:B------:R-:W5:Y:S01]  /*0510*/  MOVM.16.MT88 R15, R17 ;  /* 0x00000000110f723a */ /* 0x000f620000000000 */
[----:B0-----:R-:W-:-:S05]  /*0520*/  SHF.R.U32.HI R19, RZ, 0x1, R0 ;  /* 0x00000001ff137819 */ /* 0x001fca0000011600 */
[----:B------:R-:W-:-:S03]  /*0530*/  IMAD.WIDE.U32 R2, R9, R19, R2 ;  /* 0x0000001309027225 */ /* 0x000fc600078e0002 */
[----:B-1----:R-:W-:-:S04]  /*0540*/  LEA R4, P0, R2, UR6, 0x2 ;  /* 0x0000000602047c11 */ /* 0x002fc8000f8010ff */
[----:B------:R-:W-:-:S03]  /*0550*/  LEA.HI.X R5, R2, UR7, R3, 0x2, P0 ;  /* 0x0000000702057c11 */ /* 0x000fc600080f1403 */
[----:B------:R-:W-:Y:S02]  /*0560*/  IMAD.WIDE.U32 R2, R19, 0x20, R4 ;  /* 0x0000002013027825 */ /* 0x000fe400078e0004 */
[----:B--2---:R-:W-:Y:S04]  /*0570*/  STG.E desc[UR4][R4.64], R7 ;  /* 0x0000000704007986 */ /* 0x004fe8000c101904 */
[----:B---3--:R-:W-:Y:S04]  /*0580*/  STG.E desc[UR4][R4.64+0x10], R11 ;  /* 0x0000100b04007986 */ /* 0x008fe8000c101904 */
[----:B----4-:R-:W-:Y:S04]  /*0590*/  STG.E desc[UR4][R2.64], R13 ;  /* 0x0000000d02007986 */ /* 0x010fe8000c101904 */
[----:B-----5:R-:W-:Y:S01]  /*05a0*/  STG.E desc[UR4][R2.64+0x10], R15 ;  /* 0x0000100f02007986 */ /* 0x020fe2000c101904 */
[----:B------:R-:W-:Y:S05]  /*05b0*/  EXIT ;  /* 0x000000000000794d */ /* 0x000fea0003800000 */
.L_x_32:
        /* <DEDUP_REMOVED lines=12> */
.L_x_59:


//--------------------- .text._Z12wmma_exampleI6__halfS0_S0_S0_N6nvcuda4wmma9col_majorENS2_9row_majorEEvPT_PT0_PT1_PT2_NS2_8layout_tESD_iiii --------------------------
	.section	.text._Z12wmma_exampleI6__halfS0_S0_S0_N6nvcuda4wmma9col_majorENS2_9row_majorEEvPT_PT0_PT1_PT2_NS2_8layout_tESD_iiii,"ax",@progbits
	.align	128
        .global         _Z12wmma_exampleI6__halfS0_S0_S0_N6nvcuda4wmma9col_majorENS2_9row_majorEEvPT_PT0_PT1_PT2_NS2_8layout_tESD_iiii
        .type           _Z12wmma_exampleI6__halfS0_S0_S0_N6nvcuda4wmma9col_majorENS2_9row_majorEEvPT_PT0_PT1_PT2_NS2_8layout_tESD_iiii,@function
        .size           _Z12wmma_exampleI6__halfS0_S0_S0_N6nvcuda4wmma9col_majorENS2_9row_majorEEvPT_PT0_PT1_PT2_NS2_8layout_tESD_iiii,(.L_x_60 - _Z12wmma_exampleI6__halfS0_S0_S0_N6nvcuda4wmma9col_majorENS2_9row_majorEEvPT_PT0_PT1_PT2_NS2_8layout_tESD_iiii)
        .other          _Z12wmma_exampleI6__halfS0_S0_S0_N6nvcuda4wmma9col_majorENS2_9row_majorEEvPT_PT0_PT1_PT2_NS2_8layout_tESD_iiii,@"STO_CUDA_ENTRY STV_DEFAULT"
_Z12wmma_exampleI6__halfS0_S0_S0_N6nvcuda4wmma9col_majorENS2_9row_majorEEvPT_PT0_PT1_PT2_NS2_8layout_tESD_iiii:
.text._Z12wmma_exampleI6__halfS0_S0_S0_N6nvcuda4wmma9col_majorENS2_9row_majorEEvPT_PT0_PT1_PT2_NS2_8layout_tESD_iiii:
        /* <DEDUP_REMOVED lines=8> */
[----:B------:R-:W-:Y:S02]  /*0080*/  SHF.R.U32.HI R2, RZ, 0x1, R20 ;  /* 0x00000001ff027819 */ /* 0x000fe40000011614 */
[----:B0-----:R-:W-:Y:S02]  /*0090*/  SHF.R.U32.HI R17, RZ, 0x2, R8 ;  /* 0x00000002ff117819 */ /* 0x001fe40000011608 */
[----:B------:R-:W-:-:S05]  /*00a0*/  LOP3.LUT R8, R8, 0x3, RZ, 0xc0, !PT ;  /* 0x0000000308087812 */ /* 0x000fca00078ec0ff */
[----:B------:R-:W-:-:S04]  /*00b0*/  IMAD.WIDE.U32 R4, R17, R4, R8 ;  /* 0x0000000411047225 */ /* 0x000fc800078e0008 */
[----:B------:R-:W-:Y:S01]  /*00c0*/  IMAD.WIDE.U32 R2, R17, R2, R8 ;  /* 0x0000000211027225 */ /* 0x000fe200078e0008 */
[----:B--2---:R-:W-:Y:S02]  /*00d0*/  LEA R18, P1, R4, UR10, 0x2 ;  /* 0x0000000a04127c11 */ /* 0x004fe4000f8210ff */
[----:B------:R-:W-:Y:S02]  /*00e0*/  LEA R10, P0, R2, UR8, 0x2 ;  /* 0x00000008020a7c11 */ /* 0x000fe4000f8010ff */
[----:B------:R-:W-:Y:S02]  /*00f0*/  LEA.HI.X R19, R4, UR11, R5, 0x2, P1 ;  /* 0x0000000b04137c11 */ /* 0x000fe400088f1405 */
[----:B------:R-:W-:Y:S01]  /*0100*/  LEA.HI.X R11, R2, UR9, R3, 0x2, P0 ;  /* 0x00000009020b7c11 */ /* 0x000fe200080f1403 */
[----:B------:R-:W-:Y:S02]  /*0110*/  IMAD.WIDE.U32 R2, R21, 0x10, R18 ;  /* 0x0000001015027825 */ /* 0x000fe400078e0012 */
[----:B---3--:R-:W2:Y:S02]  /*0120*/  LDG.E R12, desc[UR4][R18.64] ;  /* 0x00000004120c7981 */ /* 0x008ea4000c1e1900 */
[----:B------:R-:W-:-:S02]  /*0130*/  IMAD.WIDE.U32 R20, R20, 0x10, R10 ;  /* 0x0000001014147825 */ /* 0x000fc400078e000a */
[----:B------:R0:W3:Y:S04]  /*0140*/  LDG.E R14, desc[UR4][R18.64+0x10] ;  /* 0x00001004120e7981 */ /* 0x0000e8000c1e1900 */
[----:B------:R-:W3:Y:S04]  /*0150*/  LDG.E R4, desc[UR4][R10.64] ;  /* 0x000000040a047981 */ /* 0x000ee8000c1e1900 */
[----:B------:R-:W3:Y:S04]  /*0160*/  LDG.E R5, desc[UR4][R10.64+0x10] ;  /* 0x000010040a057981 */ /* 0x000ee8000c1e1900 */
[----:B------:R-:W3:Y:S04]  /*0170*/  LDG.E R13, desc[UR4][R2.64] ;  /* 0x00000004020d7981 */ /* 0x000ee8000c1e1900 */
[----:B------:R-:W3:Y:S04]  /*0180*/  LDG.E R15, desc[UR4][R2.64+0x10] ;  /* 0x00001004020f7981 */ /* 0x000ee8000c1e1900 */
[----:B------:R-:W3:Y:S04]  /*0190*/  LDG.E R6, desc[UR4][R20.64] ;  /* 0x0000000414067981 */ /* 0x000ee8000c1e1900 */
[----:B------:R-:W3:Y:S01]  /*01a0*/  LDG.E R7, desc[UR4][R20.64+0x10] ;  /* 0x0000100414077981 */ /* 0x000ee2000c1e1900 */
[----:B----4-:R-:W-:-:S13]  /*01b0*/  ISETP.NE.AND P0, PT, RZ, UR6, PT ;  /* 0x00000006ff007c0c */ /* 0x010fda000bf05270 */
[----:B------:R-:W1:Y:S08]  /*01c0*/  @!P0 LDC R25, c[0x0][0x3b0] ;  /* 0x0000ec00ff198b82 */ /* 0x000e700000000800 */
[----:B0-----:R-:W0:Y:S01]  /*01d0*/  @!P0 LDC.64 R18, c[0x0][0x390] ;  /* 0x0000e400ff128b82 */ /* 0x001e220000000a00 */
[----:B-1----:R-:W-:-:S05]  /*01e0*/  @!P0 SHF.R.U32.HI R25, RZ, 0x1, R25 ;  /* 0x00000001ff198819 */ /* 0x002fca0000011619 */
[----:B------:R-:W-:-:S03]  /*01f0*/  @!P0 IMAD.WIDE.U32 R22, R17, R25, R8 ;  /* 0x0000001911168225 */ /* 0x000fc600078e0008 */
[----:B0-----:R-:W-:-:S04]  /*0200*/  @!P0 LEA R18, P1, R22, R18, 0x2 ;  /* 0x0000001216128211 */ /* 0x001fc800078210ff */
[----:B------:R-:W-:-:S03]  /*0210*/  @!P0 LEA.HI.X R19, R22, R19, R23, 0x2, P1 ;  /* 0x0000001316138211 */ /* 0x000fc600008f1417 */
[----:B------:R-:W-:Y:S02]  /*0220*/  @!P0 IMAD.WIDE.U32 R22, R25, 0x20, R18 ;  /* 0x0000002019168825 */ /* 0x000fe400078e0012 */
[----:B------:R0:W5:Y:S04]  /*0230*/  @!P0 LDG.E R2, desc[UR4][R18.64] ;  /* 0x0000000412028981 */ /* 0x000168000c1e1900 */
[----:B------:R0:W5:Y:S04]  /*0240*/  @!P0 LDG.E R10, desc[UR4][R18.64+0x10] ;  /* 0x00001004120a8981 */ /* 0x000168000c1e1900 */
[----:B------:R0:W5:Y:S04]  /*0250*/  @!P0 LDG.E R3, desc[UR4][R22.64] ;  /* 0x0000000416038981 */ /* 0x000168000c1e1900 */
[----:B------:R0:W5:Y:S04]  /*0260*/  @!P0 LDG.E R11, desc[UR4][R22.64+0x10] ;  /* 0x00001004160b8981 */ /* 0x000168000c1e1900 */
[----:B--2---:R-:W1:Y:S04]  /*0270*/  MOVM.16.MT88 R12, R12 ;  /* 0x000000000c0c723a */ /* 0x004e680000000000 */
[----:B---3--:R-:W2:Y:S04]  /*0280*/  MOVM.16.MT88 R14, R14 ;  /* 0x000000000e0e723a */ /* 0x008ea80000000000 */
[----:B------:R-:W3:Y:S04]  /*0290*/  MOVM.16.MT88 R4, R4 ;  /* 0x000000000404723a */ /* 0x000ee80000000000 */
[----:B------:R-:W4:Y:S04]  /*02a0*/  MOVM.16.MT88 R5, R5 ;  /* 0x000000000505723a */ /* 0x000f280000000000 */
[----:B------:R-:W0:Y:S04]  /*02b0*/  MOVM.16.MT88 R13, R13 ;  /* 0x000000000d0d723a */ /* 0x000e280000000000 */
[----:B------:R-:W0:Y:S04]  /*02c0*/  MOVM.16.MT88 R15, R15 ;  /* 0x000000000f0f723a */ /* 0x000e280000000000 */
[----:B------:R-:W0:Y:S04]  /*02d0*/  MOVM.16.MT88 R6, R6 ;  /* 0x000000000606723a */ /* 0x000e280000000000 */
[----:B------:R-:W0:Y:S01]  /*02e0*/  MOVM.16.MT88 R7, R7 ;  /* 0x000000000707723a */ /* 0x000e220000000000 */
[----:B-12---:R-:W-:Y:S05]  /*02f0*/  @!P0 BRA `(.L_x_33) ;  /* 0x00000000003c8947 */ /* 0x006fea0003800000 */
[----:B------:R-:W1:Y:S01]  /*0300*/  LDC R0, c[0x0][0x3b0] ;  /* 0x0000ec00ff007b82 */ /* 0x000e620000000800 */
[----:B------:R-:W0:Y:S01]  /*0310*/  LDCU.64 UR6, c[0x0][0x390] ;  /* 0x00007200ff0677ac */ /* 0x000e220008000a00 */
[----:B-1----:R-:W-:-:S05]  /*0320*/  SHF.R.U32.HI R21, RZ, 0x1, R0 ;  /* 0x00000001ff157819 */ /* 0x002fca0000011600 */
[----:B-----5:R-:W-:-:S03]  /*0330*/  IMAD.WIDE.U32 R2, R17, R21, R8 ;  /* 0x0000001511027225 */ /* 0x020fc600078e0008 */
[----:B0-----:R-:W-:-:S04]  /*0340*/  LEA R18, P0, R2, UR6, 0x2 ;  /* 0x0000000602127c11 */ /* 0x001fc8000f8010ff */
[----:B------:R-:W-:-:S03]  /*0350*/  LEA.HI.X R19, R2, UR7, R3, 0x2, P0 ;  /* 0x0000000702137c11 */ /* 0x000fc600080f1403 */
[----:B------:R-:W-:Y:S02]  /*0360*/  IMAD.WIDE.U32 R20, R21, 0x20, R18 ;  /* 0x0000002015147825 */ /* 0x000fe400078e0012 */
[----:B------:R-:W2:Y:S04]  /*0370*/  LDG.E R2, desc[UR4][R18.64] ;  /* 0x0000000412027981 */ /* 0x000ea8000c1e1900 */
[----:B------:R-:W3:Y:S04]  /*0380*/  LDG.E R3, desc[UR4][R18.64+0x10] ;  /* 0x0000100412037981 */ /* 0x000ee8000c1e1900 */
[----:B------:R-:W4:Y:S04]  /*0390*/  LDG.E R10, desc[UR4][R20.64] ;  /* 0x00000004140a7981 */ /* 0x000f28000c1e1900 */
[----:B------:R-:W4:Y:S04]  /*03a0*/  LDG.E R11, desc[UR4][R20.64+0x10] ;  /* 0x00001004140b7981 */ /* 0x000f28000c1e1900 */
[----:B--2---:R-:W1:Y:S04]  /*03b0*/  MOVM.16.MT88 R2, R2 ;  /* 0x000000000202723a */ /* 0x004e680000000000 */
[----:B---3--:R-:W2:Y:S04]  /*03c0*/  MOVM.16.MT88 R3, R3 ;  /* 0x000000000303723a */ /* 0x008ea80000000000 */
[----:B----4-:R-:W0:Y:S04]  /*03d0*/  MOVM.16.MT88 R10, R10 ;  /* 0x000000000a0a723a */ /* 0x010e280000000000 */
[----:B------:R-:W3:Y:S02]  /*03e0*/  MOVM.16.MT88 R11, R11 ;  /* 0x000000000b0b723a */ /* 0x000ee40000000000 */
.L_x_33:
        /* <DEDUP_REMOVED lines=17> */
.L_x_34:
        /* <DEDUP_REMOVED lines=16> */
.L_x_35:
        /* <DEDUP_REMOVED lines=16> */
.L_x_60:


//--------------------- .text._Z12wmma_exampleI6__halfS0_S0_S0_N6nvcuda4wmma9row_majorENS2_9col_majorEEvPT_PT0_PT1_PT2_NS2_8layout_tESD_iiii --------------------------
	.section	.text._Z12wmma_exampleI6__halfS0_S0_S0_N6nvcuda4wmma9row_majorENS2_9col_majorEEvPT_PT0_PT1_PT2_NS2_8layout_tESD_iiii,"ax",@progbits
	.align	128
        .global         _Z12wmma_exampleI6__halfS0_S0_S0_N6nvcuda4wmma9row_majorENS2_9col_majorEEvPT_PT0_PT1_PT2_NS2_8layout_tESD_iiii
        .type           _Z12wmma_exampleI6__halfS0_S0_S0_N6nvcuda4wmma9row_majorENS2_9col_majorEEvPT_PT0_PT1_PT2_NS2_8layout_tESD_iiii,@function
        .size           _Z12wmma_exampleI6__halfS0_S0_S0_N6nvcuda4wmma9row_majorENS2_9col_majorEEvPT_PT0_PT1_PT2_NS2_8layout_tESD_iiii,(.L_x_61 - _Z12wmma_exampleI6__halfS0_S0_S0_N6nvcuda4wmma9row_majorENS2_9col_majorEEvPT_PT0_PT1_PT2_NS2_8layout_tESD_iiii)
        .other          _Z12wmma_exampleI6__halfS0_S0_S0_N6nvcuda4wmma9row_majorENS2_9col_majorEEvPT_PT0_PT1_PT2_NS2_8layout_tESD_iiii,@"STO_CUDA_ENTRY STV_DEFAULT"
_Z12wmma_exampleI6__halfS0_S0_S0_N6nvcuda4wmma9row_majorENS2_9col_majorEEvPT_PT0_PT1_PT2_NS2_8layout_tESD_iiii:
.text._Z12wmma_exampleI6__halfS0_S0_S0_N6nvcuda4wmma9row_majorENS2_9col_majorEEvPT_PT0_PT1_PT2_NS2_8layout_tESD_iiii:
[----:B------:R-:W-:Y:S01]  /*0000*/  LDC R1, c[0x0][0x37c] ;  /* 0x0000df00ff017b82 */ /* 0x000fe20000000800 */
[----:B------:R-:W0:Y:S07]  /*0010*/  S2R R2, SR_LANEID ;  /* 0x0000000000027919 */ /* 0x000e2e0000000000 */
[----:B------:R-:W1:Y:S01]  /*0020*/  LDC.64 R20, c[0x0][0x3a8] ;  /* 0x0000ea00ff147b82 */ /* 0x000e620000000a00 */
[----:B------:R-:W2:Y:S01]  /*0030*/  LDCU.128 UR8, c[0x0][0x380] ;  /* 0x00007000ff0877ac */ /* 0x000ea20008000c00 */
[----:B------:R-:W-:Y:S01]  /*0040*/  IMAD.MOV.U32 R3, RZ, RZ, RZ ;  /* 0x000000ffff037224 */ /* 0x000fe200078e00ff */
[----:B------:R-:W3:Y:S01]  /*0050*/  LDCU UR6, c[0x0][0x3a0] ;  /* 0x00007400ff0677ac */ /* 0x000ee20008000800 */
[----:B------:R-:W4:Y:S01]  /*0060*/  LDCU.64 UR4, c[0x0][0x358] ;  /* 0x00006b00ff0477ac */ /* 0x000f220008000a00 */
[----:B-1----:R-:W-:-:S02]  /*0070*/  SHF.R.U32.HI R4, RZ, 0x1, R20 ;  /* 0x00000001ff047819 */ /* 0x002fc40000011614 */
[----:B------:R-:W-:Y:S02]  /*0080*/  SHF.R.U32.HI R6, RZ, 0x1, R21 ;  /* 0x00000001ff067819 */ /* 0x000fe40000011615 */
[----:B0-----:R-:W-:Y:S02]  /*0090*/  SHF.R.U32.HI R9, RZ, 0x2, R2 ;  /* 0x00000002ff097819 */ /* 0x001fe40000011602 */
[----:B------:R-:W-:-:S05]  /*00a0*/  LOP3.LUT R2, R2, 0x3, RZ, 0xc0, !PT ;  /* 0x0000000302027812 */ /* 0x000fca00078ec0ff */
[----:B------:R-:W-:-:S04]  /*00b0*/  IMAD.WIDE.U32 R4, R9, R4, R2 ;  /* 0x0000000409047225 */ /* 0x000fc800078e0002 */
[----:B------:R-:W-:Y:S01]  /*00c0*/  IMAD.WIDE.U32 R6, R9, R6, R2 ;  /* 0x0000000609067225 */ /* 0x000fe200078e0002 */
[----:B--2---:R-:W-:-:S04]  /*00d0*/  LEA R14, P0, R4, UR8, 0x2 ;  /* 0x00000008040e7c11 */ /* 0x004fc8000f8010ff */
[----:B------:R-:W-:Y:S02]  /*00e0*/  LEA.HI.X R15, R4, UR9, R5, 0x2, P0 ;  /* 0x00000009040f7c11 */ /* 0x000fe400080f1405 */
[----:B---3--:R-:W-:Y:S02]  /*00f0*/  ISETP.NE.AND P0, PT, RZ, UR6, PT ;  /* 0x00000006ff007c0c */ /* 0x008fe4000bf05270 */
[----:B------:R-:W-:Y:S01]  /*0100*/  LEA R18, P1, R6, UR10, 0x2 ;  /* 0x0000000a06127c11 */ /* 0x000fe2000f8210ff */
[----:B------:R-:W-:Y:S01]  /*0110*/  IMAD.WIDE.U32 R16, R20, 0x10, R14 ;  /* 0x0000001014107825 */ /* 0x000fe200078e000e */
[----:B----4-:R-:W5:Y:S02]  /*0120*/  LDG.E R4, desc[UR4][R14.64] ;  /* 0x000000040e047981 */ /* 0x010f64000c1e1900 */
[----:B------:R-:W-:Y:S02]  /*0130*/  LEA.HI.X R19, R6, UR11, R7, 0x2, P1 ;  /* 0x0000000b06137c11 */ /* 0x000fe400088f1407 */
[----:B------:R-:W5:Y:S01]  /*0140*/  LDG.E R6, desc[UR4][R14.64+0x10] ;  /* 0x000010040e067981 */ /* 0x000f62000c1e1900 */
[----:B------:R-:W-:-:S03]  /*0150*/  IMAD.WIDE.U32 R20, R21, 0x10, R18 ;  /* 0x0000001015147825 */ /* 0x000fc600078e0012 */
[----:B------:R-:W5:Y:S01]  /*0160*/  LDG.E R10, desc[UR4][R18.64] ;  /* 0x00000004120a7981 */ /* 0x000f62000c1e1900 */
[----:B------:R-:W0:Y:S03]  /*0170*/  @!P0 LDC R23, c[0x0][0x3b0] ;  /* 0x0000ec00ff178b82 */ /* 0x000e260000000800 */
[----:B------:R1:W5:Y:S04]  /*0180*/  LDG.E R11, desc[UR4][R18.64+0x10] ;  /* 0x00001004120b7981 */ /* 0x000368000c1e1900 */
[----:B------:R-:W5:Y:S01]  /*0190*/  LDG.E R5, desc[UR4][R16.64] ;  /* 0x0000000410057981 */ /* 0x000f62000c1e1900 */
[----:B------:R-:W2:Y:S03]  /*01a0*/  @!P0 LDC.64 R24, c[0x0][0x390] ;  /* 0x0000e400ff188b82 */ /* 0x000ea60000000a00 */
[----:B------:R3:W5:Y:S04]  /*01b0*/  LDG.E R7, desc[UR4][R16.64+0x10] ;  /* 0x0000100410077981 */ /* 0x000768000c1e1900 */
[----:B------:R4:W5:Y:S04]  /*01c0*/  LDG.E R12, desc[UR4][R20.64] ;  /* 0x00000004140c7981 */ /* 0x000968000c1e1900 */
[----:B------:R4:W5:Y:S01]  /*01d0*/  LDG.E R13, desc[UR4][R20.64+0x10] ;  /* 0x00001004140d7981 */ /* 0x000962000c1e1900 */
[----:B0-----:R-:W-:-:S05]  /*01e0*/  @!P0 SHF.R.U32.HI R23, RZ, 0x1, R23 ;  /* 0x00000001ff178819 */ /* 0x001fca0000011617 */
[----:B-1----:R-:W-:-:S03]  /*01f0*/  @!P0 IMAD.WIDE.U32 R18, R9, R23, R2 ;  /* 0x0000001709128225 */ /* 0x002fc600078e0002 */
[----:B--2---:R-:W-:-:S04]  /*0200*/  @!P0 LEA R14, P1, R18, R24, 0x2 ;  /* 0x00000018120e8211 */ /* 0x004fc800078210ff */
[----:B------:R-:W-:-:S03]  /*0210*/  @!P0 LEA.HI.X R15, R18, R25, R19, 0x2, P1 ;  /* 0x00000019120f8211 */ /* 0x000fc600008f1413 */
[----:B---3--:R-:W-:Y:S02]  /*0220*/  @!P0 IMAD.WIDE.U32 R16, R23, 0x20, R14 ;  /* 0x0000002017108825 */ /* 0x008fe400078e000e */
[----:B------:R4:W5:Y:S04]  /*0230*/  @!P0 LDG.E R22, desc[UR4][R14.64] ;  /* 0x000000040e168981 */ /* 0x000968000c1e1900 */
[----:B------:R4:W5:Y:S04]  /*0240*/  @!P0 LDG.E R18, desc[UR4][R14.64+0x10] ;  /* 0x000010040e128981 */ /* 0x000968000c1e1900 */
[----:B------:R4:W5:Y:S04]  /*0250*/  @!P0 LDG.E R23, desc[UR4][R16.64] ;  /* 0x0000000410178981 */ /* 0x000968000c1e1900 */
[----:B------:R4:W5:Y:S01]  /*0260*/  @!P0 LDG.E R19, desc[UR4][R16.64+0x10] ;  /* 0x0000100410138981 */ /* 0x000962000c1e1900 */
[----:B------:R-:W-:Y:S05]  /*0270*/  @!P0 BRA `(.L_x_36) ;  /* 0x00000000003c8947 */ /* 0x000fea0003800000 */
[----:B------:R-:W4:Y:S01]  /*0280*/  LDC R0, c[0x0][0x3b0] ;  /* 0x0000ec00ff007b82 */ /* 0x000f220000000800 */
[----:B------:R-:W0:Y:S01]  /*0290*/  LDCU.64 UR6, c[0x0][0x390] ;  /* 0x00007200ff0677ac */ /* 0x000e220008000a00 */
[----:B----4-:R-:W-:-:S05]  /*02a0*/  SHF.R.U32.HI R17, RZ, 0x1, R0 ;  /* 0x00000001ff117819 */ /* 0x010fca0000011600 */
        /* <DEDUP_REMOVED lines=8> */
[----:B--2---:R-:W0:Y:S04]  /*0330*/  MOVM.16.MT88 R22, R22 ;  /* 0x000000001616723a */ /* 0x004e280000000000 */
[----:B---3--:R-:W1:Y:S04]  /*0340*/  MOVM.16.MT88 R23, R23 ;  /* 0x000000001717723a */ /* 0x008e680000000000 */
[----:B----4-:R-:W2:Y:S04]  /*0350*/  MOVM.16.MT88 R18, R18 ;  /* 0x000000001212723a */ /* 0x010ea80000000000 */
[----:B------:R-:W3:Y:S02]  /*0360*/  MOVM.16.MT88 R19, R19 ;  /* 0x000000001313723a */ /* 0x000ee40000000000 */
.L_x_36:
[----:B------:R-:W4:Y:S01]  /*0370*/  LDCU UR6, c[0x0][0x3a4] ;  /* 0x00007480ff0677ac */ /* 0x000f220008000800 */
[C---:B01---5:R-:W-:Y:S08]  /*0380*/  HMMA.16816.F16 R10, R4.reuse, R10, R22 ;  /* 0x0000000a040a723c */ /* 0x063ff00000000816 */
[----:B--23--:R-:W-:Y:S01]  /*0390*/  HMMA.16816.F16 R18, R4, R12, R18 ;  /* 0x0000000c0412723c */ /* 0x00cfe20000000812 */
[----:B----4-:R-:W-:-:S09]  /*03a0*/  UISETP.NE.AND UP0, UPT, UR6, URZ, UPT ;  /* 0x000000ff0600728c */ /* 0x010fd2000bf05270 */
        /* <DEDUP_REMOVED lines=13> */
.L_x_37:
        /* <DEDUP_REMOVED lines=16> */
.L_x_38:
        /* <DEDUP_REMOVED lines=16> */
.L_x_61:


//--------------------- .text._Z7convertIf6__halfEvPT_PT0_i --------------------------
	.section	.text._Z7convertIf6__halfEvPT_PT0_i,"ax",@progbits
	.align	128
        .global         _Z7convertIf6__halfEvPT_PT0_i
        .type           _Z7convertIf6__halfEvPT_PT0_i,@function
        .size           _Z7convertIf6__halfEvPT_PT0_i,(.L_x_62 - _Z7convertIf6__halfEvPT_PT0_i)
        .other          _Z7convertIf6__halfEvPT_PT0_i,@"STO_CUDA_ENTRY STV_DEFAULT"
_Z7convertIf6__halfEvPT_PT0_i:
.text._Z7convertIf6__halfEvPT_PT0_i:
[----:B------:R-:W-:Y:S01]  /*0000*/  LDC R1, c[0x0][0x37c] ;  /* 0x0000df00ff017b82 */ /* 0x000fe20000000800 */
[----:B------:R-:W0:Y:S01]  /*0010*/  S2R R7, SR_CTAID.X ;  /* 0x0000000000077919 */ /* 0x000e220000002500 */
[----:B------:R-:W0:Y:S01]  /*0020*/  LDCU UR4, c[0x0][0x360] ;  /* 0x00006c00ff0477ac */ /* 0x000e220008000800 */
[----:B------:R-:W0:Y:S01]  /*0030*/  S2R R0, SR_TID.X ;  /* 0x0000000000007919 */ /* 0x000e220000002100 */
[----:B------:R-:W1:Y:S01]  /*0040*/  LDCU UR5, c[0x0][0x390] ;  /* 0x00007200ff0577ac */ /* 0x000e620008000800 */
[----:B0-----:R-:W-:-:S05]  /*0050*/  IMAD R7, R7, UR4, R0 ;  /* 0x0000000407077c24 */ /* 0x001fca000f8e0200 */
[----:B-1----:R-:W-:-:S13]  /*0060*/  ISETP.GE.AND P0, PT, R7, UR5, PT ;  /* 0x0000000507007c0c */ /* 0x002fda000bf06270 */
[----:B------:R-:W-:Y:S05]  /*0070*/  @P0 EXIT ;  /* 0x000000000000094d */ /* 0x000fea0003800000 */
[----:B------:R-:W0:Y:S01]  /*0080*/  LDC.64 R2, c[0x0][0x388] ;  /* 0x0000e200ff027b82 */ /* 0x000e220000000a00 */
[----:B------:R-:W1:Y:S07]  /*0090*/  LDCU.64 UR4, c[0x0][0x358] ;  /* 0x00006b00ff0477ac */ /* 0x000e6e0008000a00 */
[----:B------:R-:W2:Y:S01]  /*00a0*/  LDC.64 R4, c[0x0][0x380] ;  /* 0x0000e000ff047b82 */ /* 0x000ea20000000a00 */
[----:B0-----:R-:W-:-:S06]  /*00b0*/  IMAD.WIDE R2, R7, 0x2, R2 ;  /* 0x0000000207027825 */ /* 0x001fcc00078e0202 */
[----:B-1----:R-:W3:Y:S01]  /*00c0*/  LDG.E.U16 R2, desc[UR4][R2.64] ;  /* 0x0000000402027981 */ /* 0x002ee2000c1e1500 */
[----:B--2---:R-:W-:-:S04]  /*00d0*/  IMAD.WIDE R4, R7, 0x4, R4 ;  /* 0x0000000407047825 */ /* 0x004fc800078e0204 */
[----:B---3--:R-:W-:-:S05]  /*00e0*/  HADD2.F32 R7, -RZ, R2.H0_H0 ;  /* 0x20000002ff077230 */ /* 0x008fca0000004100 */
[----:B------:R-:W-:Y:S01]  /*00f0*/  STG.E desc[UR4][R4.64], R7 ;  /* 0x0000000704007986 */ /* 0x000fe2000c101904 */
[----:B------:R-:W-:Y:S05]  /*0100*/  EXIT ;  /* 0x000000000000794d */ /* 0x000fea0003800000 */
.L_x_39:
        /* <DEDUP_REMOVED lines=15> */
.L_x_62:


//--------------------- .text._Z12wmma_exampleI6__halfS0_S0_S0_N6nvcuda4wmma9row_majorES3_EvPT_PT0_PT1_PT2_NS2_8layout_tESC_iiii --------------------------
	.section	.text._Z12wmma_exampleI6__halfS0_S0_S0_N6nvcuda4wmma9row_majorES3_EvPT_PT0_PT1_PT2_NS2_8layout_tESC_iiii,"ax",@progbits
	.align	128
        .global         _Z12wmma_exampleI6__halfS0_S0_S0_N6nvcuda4wmma9row_majorES3_EvPT_PT0_PT1_PT2_NS2_8layout_tESC_iiii
        .type           _Z12wmma_exampleI6__halfS0_S0_S0_N6nvcuda4wmma9row_majorES3_EvPT_PT0_PT1_PT2_NS2_8layout_tESC_iiii,@function
        .size           _Z12wmma_exampleI6__halfS0_S0_S0_N6nvcuda4wmma9row_majorES3_EvPT_PT0_PT1_PT2_NS2_8layout_tESC_iiii,(.L_x_63 - _Z12wmma_exampleI6__halfS0_S0_S0_N6nvcuda4wmma9row_majorES3_EvPT_PT0_PT1_PT2_NS2_8layout_tESC_iiii)
        .other          _Z12wmma_exampleI6__halfS0_S0_S0_N6nvcuda4wmma9row_majorES3_EvPT_PT0_PT1_PT2_NS2_8layout_tESC_iiii,@"STO_CUDA_ENTRY STV_DEFAULT"
_Z12wmma_exampleI6__halfS0_S0_S0_N6nvcuda4wmma9row_majorES3_EvPT_PT0_PT1_PT2_NS2_8layout_tESC_iiii:
.text._Z12wmma_exampleI6__halfS0_S0_S0_N6nvcuda4wmma9row_majorES3_EvPT_PT0_PT1_PT2_NS2_8layout_tESC_iiii:
        /* <DEDUP_REMOVED lines=15> */
[----:B------:R0:W3:Y:S01]  /*00f0*/  LDG.E R11, desc[UR4][R16.64+0x10] ;  /* 0x00001004100b7981 */ /* 0x0000e2000c1e1900 */
[----:B------:R-:W-:-:S03]  /*0100*/  SHF.R.U32.HI R6, RZ, 0x1, R4 ;  /* 0x00000001ff067819 */ /* 0x000fc60000011604 */
[----:B------:R-:W3:Y:S04]  /*0110*/  LDG.E R0, desc[UR4][R18.64] ;  /* 0x0000000412007981 */ /* 0x000ee8000c1e1900 */
[----:B------:R-:W3:Y:S01]  /*0120*/  LDG.E R10, desc[UR4][R18.64+0x10] ;  /* 0x00001004120a7981 */ /* 0x000ee2000c1e1900 */
[----:B------:R-:W-:-:S03]  /*0130*/  IMAD.WIDE.U32 R6, R9, R6, R2 ;  /* 0x0000000609067225 */ /* 0x000fc600078e0002 */
[----:B------:R-:W-:-:S04]  /*0140*/  LEA R12, P0, R6, UR8, 0x2 ;  /* 0x00000008060c7c11 */ /* 0x000fc8000f8010ff */
[----:B------:R-:W-:Y:S02]  /*0150*/  LEA.HI.X R13, R6, UR9, R7, 0x2, P0 ;  /* 0x00000009060d7c11 */ /* 0x000fe400080f1407 */
[----:B----4-:R-:W-:Y:S01]  /*0160*/  ISETP.NE.AND P0, PT, RZ, UR6, PT ;  /* 0x00000006ff007c0c */ /* 0x010fe2000bf05270 */
[----:B------:R-:W-:Y:S02]  /*0170*/  IMAD.WIDE.U32 R14, R4, 0x10, R12 ;  /* 0x00000010040e7825 */ /* 0x000fe400078e000c */
[----:B------:R-:W5:Y:S04]  /*0180*/  LDG.E R6, desc[UR4][R12.64+0x10] ;  /* 0x000010040c067981 */ /* 0x000f68000c1e1900 */
[----:B------:R-:W5:Y:S04]  /*0190*/  LDG.E R4, desc[UR4][R12.64] ;  /* 0x000000040c047981 */ /* 0x000f68000c1e1900 */
[----:B------:R-:W5:Y:S02]  /*01a0*/  LDG.E R5, desc[UR4][R14.64] ;  /* 0x000000040e057981 */ /* 0x000f64000c1e1900 */
[----:B------:R-:W1:Y:S02]  /*01b0*/  @!P0 LDC R23, c[0x0][0x3b0] ;  /* 0x0000ec00ff178b82 */ /* 0x000e640000000800 */
[----:B------:R2:W5:Y:S06]  /*01c0*/  LDG.E R7, desc[UR4][R14.64+0x10] ;  /* 0x000010040e077981 */ /* 0x00056c000c1e1900 */
[----:B------:R-:W4:Y:S01]  /*01d0*/  @!P0 LDC.64 R20, c[0x0][0x390] ;  /* 0x0000e400ff148b82 */ /* 0x000f220000000a00 */
[----:B-1----:R-:W-:-:S05]  /*01e0*/  @!P0 SHF.R.U32.HI R23, RZ, 0x1, R23 ;  /* 0x00000001ff178819 */ /* 0x002fca0000011617 */
[----:B0-----:R-:W-:-:S03]  /*01f0*/  @!P0 IMAD.WIDE.U32 R16, R9, R23, R2 ;  /* 0x0000001709108225 */ /* 0x001fc600078e0002 */
[----:B----4-:R-:W-:-:S04]  /*0200*/  @!P0 LEA R20, P1, R16, R20, 0x2 ;  /* 0x0000001410148211 */ /* 0x010fc800078210ff */
[----:B------:R-:W-:-:S03]  /*0210*/  @!P0 LEA.HI.X R21, R16, R21, R17, 0x2, P1 ;  /* 0x0000001510158211 */ /* 0x000fc600008f1411 */
[----:B------:R-:W-:Y:S02]  /*0220*/  @!P0 IMAD.WIDE.U32 R22, R23, 0x20, R20 ;  /* 0x0000002017168825 */ /* 0x000fe400078e0014 */
[----:B------:R0:W5:Y:S04]  /*0230*/  @!P0 LDG.E R16, desc[UR4][R20.64] ;  /* 0x0000000414108981 */ /* 0x000168000c1e1900 */
[----:B------:R0:W5:Y:S04]  /*0240*/  @!P0 LDG.E R18, desc[UR4][R20.64+0x10] ;  /* 0x0000100414128981 */ /* 0x000168000c1e1900 */
[----:B------:R0:W5:Y:S04]  /*0250*/  @!P0 LDG.E R17, desc[UR4][R22.64] ;  /* 0x0000000416118981 */ /* 0x000168000c1e1900 */
[----:B------:R0:W5:Y:S04]  /*0260*/  @!P0 LDG.E R19, desc[UR4][R22.64+0x10] ;  /* 0x0000100416138981 */ /* 0x000168000c1e1900 */
[----:B--2---:R0:W1:Y:S04]  /*0270*/  MOVM.16.MT88 R14, R8 ;  /* 0x00000000080e723a */ /* 0x0040680000000000 */
[----:B---3--:R0:W2:Y:S04]  /*0280*/  MOVM.16.MT88 R12, R11 ;  /* 0x000000000b0c723a */ /* 0x0080a80000000000 */
[----:B------:R0:W3:Y:S04]  /*0290*/  MOVM.16.MT88 R15, R0 ;  /* 0x00000000000f723a */ /* 0x0000e80000000000 */
[----:B------:R0:W4:Y:S01]  /*02a0*/  MOVM.16.MT88 R13, R10 ;  /* 0x000000000a0d723a */ /* 0x0001220000000000 */
[----:B------:R-:W-:Y:S05]  /*02b0*/  @!P0 BRA `(.L_x_40) ;  /* 0x00000000003c8947 */ /* 0x000fea0003800000 */
[----:B0-----:R-:W0:Y:S01]  /*02c0*/  LDC R0, c[0x0][0x3b0] ;  /* 0x0000ec00ff007b82 */ /* 0x001e220000000800 */
[----:B------:R-:W1:Y:S01]  /*02d0*/  LDCU.64 UR6, c[0x0][0x390] ;  /* 0x00007200ff0677ac */ /* 0x000e620008000a00 */
[----:B0-----:R-:W-:-:S05]  /*02e0*/  SHF.R.U32.HI R21, RZ, 0x1, R0 ;  /* 0x00000001ff157819 */ /* 0x001fca0000011600 */
[----:B-----5:R-:W-:-:S03]  /*02f0*/  IMAD.WIDE.U32 R16, R9, R21, R2 ;  /* 0x0000001509107225 */ /* 0x020fc600078e0002 */
[----:B-1----:R-:W-:-:S04]  /*0300*/  LEA R10, P0, R16, UR6, 0x2 ;  /* 0x00000006100a7c11 */ /* 0x002fc8000f8010ff */
        /* <DEDUP_REMOVED lines=10> */
.L_x_40:
[----:B------:R-:W2:Y:S01]  /*03b0*/  LDCU UR6, c[0x0][0x3a4] ;  /* 0x00007480ff0677ac */ /* 0x000ea20008000800 */
[C---:B01-3-5:R-:W-:Y:S08]  /*03c0*/  HMMA.16816.F16 R14, R4.reuse, R14, R16 ;  /* 0x0000000e040e723c */ /* 0x06bff00000000810 */
[----:B--2-4-:R-:W-:Y:S01]  /*03d0*/  HMMA.16816.F16 R12, R4, R12, R18 ;  /* 0x0000000c040c723c */ /* 0x014fe20000000812 */
        /* <DEDUP_REMOVED lines=14> */
.L_x_41:
        /* <DEDUP_REMOVED lines=16> */
.L_x_42:
        /* <DEDUP_REMOVED lines=12> */
.L_x_63:


//--------------------- .text._Z12wmma_exampleI6__halfS0_ffN6nvcuda4wmma9col_majorES3_EvPT_PT0_PT1_PT2_NS2_8layout_tESC_iiii --------------------------
	.section	.text._Z12wmma_exampleI6__halfS0_ffN6nvcuda4wmma9col_majorES3_EvPT_PT0_PT1_PT2_NS2_8layout_tESC_iiii,"ax",@progbits
	.align	128
        .global         _Z12wmma_exampleI6__halfS0_ffN6nvcuda4wmma9col_majorES3_EvPT_PT0_PT1_PT2_NS2_8layout_tESC_iiii
        .type           _Z12wmma_exampleI6__halfS0_ffN6nvcuda4wmma9col_majorES3_EvPT_PT0_PT1_PT2_NS2_8layout_tESC_iiii,@function
        .size           _Z12wmma_exampleI6__halfS0_ffN6nvcuda4wmma9col_majorES3_EvPT_PT0_PT1_PT2_NS2_8layout_tESC_iiii,(.L_x_64 - _Z12wmma_exampleI6__halfS0_ffN6nvcuda4wmma9col_majorES3_EvPT_PT0_PT1_PT2_NS2_8layout_tESC_iiii)
        .other          _Z12wmma_exampleI6__halfS0_ffN6nvcuda4wmma9col_majorES3_EvPT_PT0_PT1_PT2_NS2_8layout_tESC_iiii,@"STO_CUDA_ENTRY STV_DEFAULT"
_Z12wmma_exampleI6__halfS0_ffN6nvcuda4wmma9col_majorES3_EvPT_PT0_PT1_PT2_NS2_8layout_tESC_iiii:
.text._Z12wmma_exampleI6__halfS0_ffN6nvcuda4wmma9col_majorES3_EvPT_PT0_PT1_PT2_NS2_8layout_tESC_iiii:
        /* <DEDUP_REMOVED lines=24> */
[----:B------:R1:W5:Y:S04]  /*0180*/  LDG.E R20, desc[UR4][R14.64] ;  /* 0x000000040e147981 */ /* 0x000368000c1e1900 */
[----:B------:R1:W5:Y:S04]  /*0190*/  LDG.E R21, desc[UR4][R14.64+0x10] ;  /* 0x000010040e157981 */ /* 0x000368000c1e1900 */
[----:B------:R1:W5:Y:S02]  /*01a0*/  LDG.E R2, desc[UR4][R24.64] ;  /* 0x0000000418027981 */ /* 0x000364000c1e1900 */
[----:B------:R-:W4:Y:S02]  /*01b0*/  @!P0 LDC R27, c[0x0][0x3b0] ;  /* 0x0000ec00ff1b8b82 */ /* 0x000f240000000800 */
[----:B------:R1:W5:Y:S06]  /*01c0*/  LDG.E R3, desc[UR4][R24.64+0x10] ;  /* 0x0000100418037981 */ /* 0x00036c000c1e1900 */
[----:B------:R-:W1:Y:S01]  /*01d0*/  @!P0 LDC.64 R22, c[0x0][0x390] ;  /* 0x0000e400ff168b82 */ /* 0x000e620000000a00 */
[----:B----4-:R-:W-:-:S05]  /*01e0*/  @!P0 SHF.R.U32.HI R27, RZ, 0x1, R27 ;  /* 0x00000001ff1b8819 */ /* 0x010fca000001161b */
[----:B0-----:R-:W-:-:S03]  /*01f0*/  @!P0 IMAD.WIDE.U32 R4, R16, R27, R18 ;  /* 0x0000001b10048225 */ /* 0x001fc600078e0012 */
[----:B-1----:R-:W-:-:S04]  /*0200*/  @!P0 LEA R22, P1, R4, R22, 0x3 ;  /* 0x0000001604168211 */ /* 0x002fc800078218ff */
[----:B------:R-:W-:-:S03]  /*0210*/  @!P0 LEA.HI.X R23, R4, R23, R5, 0x3, P1 ;  /* 0x0000001704178211 */ /* 0x000fc600008f1c05 */
[----:B------:R-:W-:Y:S02]  /*0220*/  @!P0 IMAD.WIDE.U32 R26, R27, 0x40, R22 ;  /* 0x000000401b1a8825 */ /* 0x000fe400078e0016 */
[----:B------:R0:W5:Y:S04]  /*0230*/  @!P0 LDG.E.64 R12, desc[UR4][R22.64] ;  /* 0x00000004160c8981 */ /* 0x000168000c1e1b00 */
[----:B------:R0:W5:Y:S04]  /*0240*/  @!P0 LDG.E.64 R4, desc[UR4][R22.64+0x20] ;  /* 0x0000200416048981 */ /* 0x000168000c1e1b00 */
[----:B------:R0:W5:Y:S04]  /*0250*/  @!P0 LDG.E.64 R14, desc[UR4][R26.64] ;  /* 0x000000041a0e8981 */ /* 0x000168000c1e1b00 */
[----:B------:R0:W5:Y:S04]  /*0260*/  @!P0 LDG.E.64 R6, desc[UR4][R26.64+0x20] ;  /* 0x000020041a068981 */ /* 0x000168000c1e1b00 */
[----:B--2---:R-:W1:Y:S04]  /*0270*/  MOVM.16.MT88 R8, R8 ;  /* 0x000000000808723a */ /* 0x004e680000000000 */
[----:B---3--:R-:W2:Y:S04]  /*0280*/  MOVM.16.MT88 R9, R9 ;  /* 0x000000000909723a */ /* 0x008ea80000000000 */
[----:B------:R-:W3:Y:S04]  /*0290*/  MOVM.16.MT88 R10, R10 ;  /* 0x000000000a0a723a */ /* 0x000ee80000000000 */
[----:B------:R-:W4:Y:S01]  /*02a0*/  MOVM.16.MT88 R11, R11 ;  /* 0x000000000b0b723a */ /* 0x000f220000000000 */
[----:B0-----:R-:W-:Y:S05]  /*02b0*/  @!P0 BRA `(.L_x_43) ;  /* 0x00000000005c8947 */ /* 0x001fea0003800000 */
[----:B------:R-:W0:Y:S01]  /*02c0*/  LDC R29, c[0x0][0x3b0] ;  /* 0x0000ec00ff1d7b82 */ /* 0x000e220000000800 */
[----:B------:R-:W1:Y:S01]  /*02d0*/  LDCU.64 UR6, c[0x0][0x390] ;  /* 0x00007200ff0677ac */ /* 0x000e620008000a00 */
[----:B-----5:R-:W-:Y:S02]  /*02e0*/  IMAD.SHL.U32 R5, R0, 0x2, RZ ;  /* 0x0000000200057824 */ /* 0x020fe400078e00ff */
[----:B------:R-:W-:-:S03]  /*02f0*/  IMAD.MOV.U32 R17, RZ, RZ, RZ ;  /* 0x000000ffff117224 */ /* 0x000fc600078e00ff */
[----:B------:R-:W-:Y:S01]  /*0300*/  LOP3.LUT R5, R5, 0x6, RZ, 0xe2, !PT ;  /* 0x0000000605057812 */ /* 0x000fe200078ee2ff */
[----:B0-----:R-:W-:-:S04]  /*0310*/  IMAD.WIDE.U32 R6, R29, 0x4, RZ ;  /* 0x000000041d067825 */ /* 0x001fc800078e00ff */
[----:B------:R-:W-:-:S04]  /*0320*/  IMAD.WIDE.U32 R4, R5, R29, R16 ;  /* 0x0000001d05047225 */ /* 0x000fc800078e0010 */
[----:B------:R-:W-:Y:S01]  /*0330*/  IMAD.WIDE.U32 R12, R29, 0x20, R6 ;  /* 0x000000201d0c7825 */ /* 0x000fe200078e0006 */
[----:B-1----:R-:W-:-:S04]  /*0340*/  LEA R22, P0, R4, UR6, 0x2 ;  /* 0x0000000604167c11 */ /* 0x002fc8000f8010ff */
[----:B------:R-:W-:Y:S02]  /*0350*/  LEA.HI.X R23, R4, UR7, R5, 0x2, P0 ;  /* 0x0000000704177c11 */ /* 0x000fe400080f1405 */
[-C--:B------:R-:W-:Y:S02]  /*0360*/  IADD3 R26, P0, PT, R6, R22.reuse, RZ ;  /* 0x00000016061a7210 */ /* 0x080fe40007f1e0ff */
[----:B------:R-:W-:Y:S01]  /*0370*/  IADD3 R24, P1, PT, R12, R22, RZ ;  /* 0x000000160c187210 */ /* 0x000fe20007f3e0ff */
[----:B------:R-:W-:Y:S01]  /*0380*/  IMAD.WIDE.U32 R28, R29, 0x20, R22 ;  /* 0x000000201d1c7825 */ /* 0x000fe200078e0016 */
[----:B------:R0:W5:Y:S03]  /*0390*/  LDG.E R12, desc[UR4][R22.64] ;  /* 0x00000004160c7981 */ /* 0x000166000c1e1900 */
[--C-:B------:R-:W-:Y:S01]  /*03a0*/  IMAD.X R27, R7, 0x1, R23.reuse, P0 ;  /* 0x00000001071b7824 */ /* 0x100fe200000e0617 */
[----:B------:R0:W5:Y:S01]  /*03b0*/  LDG.E R14, desc[UR4][R22.64+0x20] ;  /* 0x00002004160e7981 */ /* 0x000162000c1e1900 */
[----:B------:R-:W-:-:S03]  /*03c0*/  IMAD.X R25, R13, 0x1, R23, P1 ;  /* 0x000000010d197824 */ /* 0x000fc600008e0617 */
[----:B------:R0:W5:Y:S04]  /*03d0*/  LDG.E R13, desc[UR4][R26.64] ;  /* 0x000000041a0d7981 */ /* 0x000168000c1e1900 */
[----:B------:R0:W5:Y:S04]  /*03e0*/  LDG.E R15, desc[UR4][R26.64+0x20] ;  /* 0x000020041a0f7981 */ /* 0x000168000c1e1900 */
[----:B------:R0:W5:Y:S04]  /*03f0*/  LDG.E R4, desc[UR4][R28.64] ;  /* 0x000000041c047981 */ /* 0x000168000c1e1900 */
[----:B------:R0:W5:Y:S04]  /*0400*/  LDG.E R6, desc[UR4][R28.64+0x20] ;  /* 0x000020041c067981 */ /* 0x000168000c1e1900 */
[----:B------:R0:W5:Y:S04]  /*0410*/  LDG.E R5, desc[UR4][R24.64] ;  /* 0x0000000418057981 */ /* 0x000168000c1e1900 */
[----:B------:R0:W5:Y:S02]  /*0420*/  LDG.E R7, desc[UR4][R24.64+0x20] ;  /* 0x0000200418077981 */ /* 0x000164000c1e1900 */
.L_x_43:
[----:B------:R-:W0:Y:S01]  /*0430*/  LDCU UR6, c[0x0][0x3a4] ;  /* 0x00007480ff0677ac */ /* 0x000e220008000800 */
[C---:B-12345:R-:W-:Y:S08]  /*0440*/  HMMA.16816.F32 R12, R8.reuse, R20, R12 ;  /* 0x00000014080c723c */ /* 0x07eff0000000180c */
[----:B------:R-:W-:Y:S01]  /*0450*/  HMMA.16816.F32 R4, R8, R2, R4 ;  /* 0x000000020804723c */ /* 0x000fe20000001804 */
[----:B0-----:R-:W-:-:S09]  /*0460*/  UISETP.NE.AND UP0, UPT, UR6, URZ, UPT ;  /* 0x000000ff0600728c */ /* 0x001fd2000bf05270 */
        /* <DEDUP_REMOVED lines=8> */
[----:B------:R-:W-:Y:S04]  /*04f0*/  STG.E.64 desc[UR4][R2.64], R12 ;  /* 0x0000000c02007986 */ /* 0x000fe8000c101b04 */
[----:B------:R-:W-:Y:S04]  /*0500*/  STG.E.64 desc[UR4][R8.64], R14 ;  /* 0x0000000e08007986 */ /* 0x000fe8000c101b04 */
[----:B------:R-:W-:Y:S04]  /*0510*/  STG.E.64 desc[UR4][R2.64+0x20], R4 ;  /* 0x0000200402007986 */ /* 0x000fe8000c101b04 */
[----:B------:R-:W-:Y:S01]  /*0520*/  STG.E.64 desc[UR4][R8.64+0x20], R6 ;  /* 0x0000200608007986 */ /* 0x000fe2000c101b04 */
[----:B------:R-:W-:Y:S05]  /*0530*/  EXIT ;  /* 0x000000000000794d */ /* 0x000fea0003800000 */
.L_x_44:
[----:B------:R-:W0:Y:S01]  /*0540*/  LDC R19, c[0x0][0x3b4] ;  /* 0x0000ed00ff137b82 */ /* 0x000e220000000800 */
[----:B------:R-:W1:Y:S01]  /*0550*/  LDCU.64 UR6, c[0x0][0x398] ;  /* 0x00007300ff0677ac */ /* 0x000e620008000a00 */
[----:B------:R-:W-:Y:S01]  /*0560*/  SHF.L.U32 R9, R0, 0x1, RZ ;  /* 0x0000000100097819 */ /* 0x000fe200000006ff */
[----:B------:R-:W-:Y:S02]  /*0570*/  IMAD.MOV.U32 R2, RZ, RZ, R16 ;  /* 0x000000ffff027224 */ /* 0x000fe400078e0010 */
[----:B------:R-:W-:Y:S01]  /*0580*/  IMAD.MOV.U32 R3, RZ, RZ, RZ ;  /* 0x000000ffff037224 */ /* 0x000fe200078e00ff */
[----:B------:R-:W-:-:S05]  /*0590*/  LOP3.LUT R9, R9, 0x6, RZ, 0xe2, !PT ;  /* 0x0000000609097812 */ /* 0x000fca00078ee2ff */
[----:B0-----:R-:W-:-:S04]  /*05a0*/  IMAD.WIDE.U32 R2, R9, R19, R2 ;  /* 0x0000001309027225 */ /* 0x001fc800078e0002 */
[----:B------:R-:W-:Y:S01]  /*05b0*/  IMAD.WIDE.U32 R8, R19, 0x4, RZ ;  /* 0x0000000413087825 */ /* 0x000fe200078e00ff */
[----:B-1----:R-:W-:-:S04]  /*05c0*/  LEA R16, P0, R2, UR6, 0x2 ;  /* 0x0000000602107c11 */ /* 0x002fc8000f8010ff */
[----:B------:R-:W-:Y:S01]  /*05d0*/  LEA.HI.X R17, R2, UR7, R3, 0x2, P0 ;  /* 0x0000000702117c11 */ /* 0x000fe200080f1403 */
[----:B------:R-:W-:Y:S01]  /*05e0*/  IMAD.WIDE.U32 R10, R19, 0x20, R8 ;  /* 0x00000020130a7825 */ /* 0x000fe200078e0008 */
[----:B------:R-:W-:-:S03]  /*05f0*/  IADD3 R2, P0, PT, R8, R16, RZ ;  /* 0x0000001008027210 */ /* 0x000fc60007f1e0ff */
[----:B------:R-:W-:Y:S01]  /*0600*/  STG.E desc[UR4][R16.64], R12 ;  /* 0x0000000c10007986 */ /* 0x000fe2000c101904 */
[----:B------:R-:W-:Y:S02]  /*0610*/  IADD3 R10, P1, PT, R10, R16, RZ ;  /* 0x000000100a0a7210 */ /* 0x000fe40007f3e0ff */
[----:B------:R-:W-:Y:S01]  /*0620*/  IADD3.X R3, PT, PT, R9, R17, RZ, P0, !PT ;  /* 0x0000001109037210 */ /* 0x000fe200007fe4ff */
[----:B------:R-:W-:-:S04]  /*0630*/  IMAD.WIDE.U32 R8, R19, 0x20, R16 ;  /* 0x0000002013087825 */ /* 0x000fc800078e0010 */
[----:B------:R-:W-:Y:S01]  /*0640*/  IMAD.X R11, R11, 0x1, R17, P1 ;  /* 0x000000010b0b7824 */ /* 0x000fe200008e0611 */
        /* <DEDUP_REMOVED lines=8> */
.L_x_45:
        /* <DEDUP_REMOVED lines=11> */
.L_x_64:


//--------------------- .text._Z12wmma_exampleI6__halfS0_ffN6nvcuda4wmma9col_majorENS2_9row_majorEEvPT_PT0_PT1_PT2_NS2_8layout_tESD_iiii --------------------------
	.section	.text._Z12wmma_exampleI6__halfS0_ffN6nvcuda4wmma9col_majorENS2_9row_majorEEvPT_PT0_PT1_PT2_NS2_8layout_tESD_iiii,"ax",@progbits
	.align	128
        .global         _Z12wmma_exampleI6__halfS0_ffN6nvcuda4wmma9col_majorENS2_9row_majorEEvPT_PT0_PT1_PT2_NS2_8layout_tESD_iiii
        .type           _Z12wmma_exampleI6__halfS0_ffN6nvcuda4wmma9col_majorENS2_9row_majorEEvPT_PT0_PT1_PT2_NS2_8layout_tESD_iiii,@function
        .size           _Z12wmma_exampleI6__halfS0_ffN6nvcuda4wmma9col_majorENS2_9row_majorEEvPT_PT0_PT1_PT2_NS2_8layout_tESD_iiii,(.L_x_65 - _Z12wmma_exampleI6__halfS0_ffN6nvcuda4wmma9col_majorENS2_9row_majorEEvPT_PT0_PT1_PT2_NS2_8layout_tESD_iiii)
        .other          _Z12wmma_exampleI6__halfS0_ffN6nvcuda4wmma9col_majorENS2_9row_majorEEvPT_PT0_PT1_PT2_NS2_8layout_tESD_iiii,@"STO_CUDA_ENTRY STV_DEFAULT"
_Z12wmma_exampleI6__halfS0_ffN6nvcuda4wmma9col_majorENS2_9row_majorEEvPT_PT0_PT1_PT2_NS2_8layout_tESD_iiii:
.text._Z12wmma_exampleI6__halfS0_ffN6nvcuda4wmma9col_majorENS2_9row_majorEEvPT_PT0_PT1_PT2_NS2_8layout_tESD_iiii:
        /* <DEDUP_REMOVED lines=24> */
[----:B------:R1:W3:Y:S04]  /*0180*/  LDG.E R3, desc[UR4][R22.64+0x10] ;  /* 0x0000100416037981 */ /* 0x0002e8000c1e1900 */
[----:B------:R-:W3:Y:S04]  /*0190*/  LDG.E R10, desc[UR4][R14.64] ;  /* 0x000000040e0a7981 */ /* 0x000ee8000c1e1900 */
[----:B------:R-:W3:Y:S01]  /*01a0*/  LDG.E R11, desc[UR4][R14.64+0x10] ;  /* 0x000010040e0b7981 */ /* 0x000ee2000c1e1900 */
[----:B----4-:R-:W-:-:S13]  /*01b0*/  ISETP.NE.AND P0, PT, RZ, UR6, PT ;  /* 0x00000006ff007c0c */ /* 0x010fda000bf05270 */
[----:B------:R-:W0:Y:S08]  /*01c0*/  @!P0 LDC R4, c[0x0][0x3b0] ;  /* 0x0000ec00ff048b82 */ /* 0x000e300000000800 */
[----:B------:R-:W4:Y:S01]  /*01d0*/  @!P0 LDC.64 R24, c[0x0][0x390] ;  /* 0x0000e400ff188b82 */ /* 0x000f220000000a00 */
[----:B0-----:R-:W-:-:S05]  /*01e0*/  @!P0 SHF.R.U32.HI R13, RZ, 0x1, R4 ;  /* 0x00000001ff0d8819 */ /* 0x001fca0000011604 */
[----:B------:R-:W-:-:S03]  /*01f0*/  @!P0 IMAD.WIDE.U32 R4, R16, R13, R18 ;  /* 0x0000000d10048225 */ /* 0x000fc600078e0012 */
[----:B----4-:R-:W-:-:S04]  /*0200*/  @!P0 LEA R24, P1, R4, R24, 0x3 ;  /* 0x0000001804188211 */ /* 0x010fc800078218ff */
[----:B------:R-:W-:-:S03]  /*0210*/  @!P0 LEA.HI.X R25, R4, R25, R5, 0x3, P1 ;  /* 0x0000001904198211 */ /* 0x000fc600008f1c05 */
[----:B-1----:R-:W-:Y:S02]  /*0220*/  @!P0 IMAD.WIDE.U32 R22, R13, 0x40, R24 ;  /* 0x000000400d168825 */ /* 0x002fe400078e0018 */
[----:B------:R0:W5:Y:S04]  /*0230*/  @!P0 LDG.E.64 R4, desc[UR4][R24.64+0x20] ;  /* 0x0000200418048981 */ /* 0x000168000c1e1b00 */
[----:B------:R0:W5:Y:S04]  /*0240*/  @!P0 LDG.E.64 R12, desc[UR4][R24.64] ;  /* 0x00000004180c8981 */ /* 0x000168000c1e1b00 */
[----:B------:R0:W5:Y:S04]  /*0250*/  @!P0 LDG.E.64 R14, desc[UR4][R22.64] ;  /* 0x00000004160e8981 */ /* 0x000168000c1e1b00 */
[----:B------:R0:W5:Y:S04]  /*0260*/  @!P0 LDG.E.64 R6, desc[UR4][R22.64+0x20] ;  /* 0x0000200416068981 */ /* 0x000168000c1e1b00 */
        /* <DEDUP_REMOVED lines=11> */
[----:B-----5:R-:W-:Y:S02]  /*0320*/  IMAD.SHL.U32 R5, R0, 0x2, RZ ;  /* 0x0000000200057824 */ /* 0x020fe400078e00ff */
[----:B------:R-:W-:-:S03]  /*0330*/  IMAD.MOV.U32 R17, RZ, RZ, RZ ;  /* 0x000000ffff117224 */ /* 0x000fc600078e00ff */
[----:B------:R-:W-:Y:S01]  /*0340*/  LOP3.LUT R5, R5, 0x6, RZ, 0xe2, !PT ;  /* 0x0000000605057812 */ /* 0x000fe200078ee2ff */
[----:B-1----:R-:W-:-:S04]  /*0350*/  IMAD.WIDE.U32 R6, R29, 0x4, RZ ;  /* 0x000000041d067825 */ /* 0x002fc800078e00ff */
[----:B------:R-:W-:-:S04]  /*0360*/  IMAD.WIDE.U32 R4, R5, R29, R16 ;  /* 0x0000001d05047225 */ /* 0x000fc800078e0010 */
[----:B------:R-:W-:Y:S01]  /*0370*/  IMAD.WIDE.U32 R12, R29, 0x20, R6 ;  /* 0x000000201d0c7825 */ /* 0x000fe200078e0006 */
[----:B0-----:R-:W-:-:S04]  /*0380*/  LEA R22, P0, R4, UR6, 0x2 ;  /* 0x0000000604167c11 */ /* 0x001fc8000f8010ff */
        /* <DEDUP_REMOVED lines=14> */
.L_x_46:
[----:B------:R-:W2:Y:S01]  /*0470*/  LDCU UR6, c[0x0][0x3a4] ;  /* 0x00007480ff0677ac */ /* 0x000ea20008000800 */
[C---:B0--345:R-:W-:Y:S08]  /*0480*/  HMMA.16816.F32 R12, R8.reuse, R20, R12 ;  /* 0x00000014080c723c */ /* 0x079ff0000000180c */
[----:B------:R-:W-:Y:S01]  /*0490*/  HMMA.16816.F32 R4, R8, R2, R4 ;  /* 0x000000020804723c */ /* 0x000fe20000001804 */
[----:B--2---:R-:W-:-:S09]  /*04a0*/  UISETP.NE.AND UP0, UPT, UR6, URZ, UPT ;  /* 0x000000ff0600728c */ /* 0x004fd2000bf05270 */
[----:B------:R-:W-:Y:S10]  /*04b0*/  BRA.U UP0, `(.L_x_47) ;  /* 0x0000000100307547 */ /* 0x000ff4000b800000 */
[----:B------:R-:W0:Y:S01]  /*04c0*/  LDC R9, c[0x0][0x3b4] ;  /* 0x0000ed00ff097b82 */ /* 0x000e220000000800 */
[----:B------:R-:W2:Y:S01]  /*04d0*/  LDCU.64 UR6, c[0x0][0x398] ;  /* 0x00007300ff0677ac */ /* 0x000ea20008000a00 */
[----:B0-----:R-:W-:-:S05]  /*04e0*/  SHF.R.U32.HI R9, RZ, 0x1, R9 ;  /* 0x00000001ff097819 */ /* 0x001fca0000011609 */
[----:B------:R-:W-:-:S03]  /*04f0*/  IMAD.WIDE.U32 R16, R16, R9, R18 ;  /* 0x0000000910107225 */ /* 0x000fc600078e0012 */
[----:B--2---:R-:W-:-:S04]  /*0500*/  LEA R2, P0, R16, UR6, 0x3 ;  /* 0x0000000610027c11 */ /* 0x004fc8000f8018ff */
[----:B------:R-:W-:-:S03]  /*0510*/  LEA.HI.X R3, R16, UR7, R17, 0x3, P0 ;  /* 0x0000000710037c11 */ /* 0x000fc600080f1c11 */
[----:B------:R-:W-:Y:S02]  /*0520*/  IMAD.WIDE.U32 R8, R9, 0x40, R2 ;  /* 0x0000004009087825 */ /* 0x000fe400078e0002 */
[----:B------:R-:W-:Y:S04]  /*0530*/  STG.E.64 desc[UR4][R2.64], R12 ;  /* 0x0000000c02007986 */ /* 0x000fe8000c101b04 */
[----:B------:R-:W-:Y:S04]  /*0540*/  STG.E.64 desc[UR4][R8.64], R14 ;  /* 0x0000000e08007986 */ /* 0x000fe8000c101b04 */
[----:B------:R-:W-:Y:S04]  /*0550*/  STG.E.64 desc[UR4][R2.64+0x20], R4 ;  /* 0x0000200402007986 */ /* 0x000fe8000c101b04 */
[----:B------:R-:W-:Y:S01]  /*0560*/  STG.E.64 desc[UR4][R8.64+0x20], R6 ;  /* 0x0000200608007986 */ /* 0x000fe2000c101b04 */
[----:B------:R-:W-:Y:S05]  /*0570*/  EXIT ;  /* 0x000000000000794d */ /* 0x000fea0003800000 */
.L_x_47:
[----:B------:R-:W0:Y:S01]  /*0580*/  LDC R19, c[0x0][0x3b4] ;  /* 0x0000ed00ff137b82 */ /* 0x000e220000000800 */
[----:B------:R-:W2:Y:S01]  /*0590*/  LDCU.64 UR6, c[0x0][0x398] ;  /* 0x00007300ff0677ac */ /* 0x000ea20008000a00 */
[----:B------:R-:W-:Y:S01]  /*05a0*/  SHF.L.U32 R9, R0, 0x1, RZ ;  /* 0x0000000100097819 */ /* 0x000fe200000006ff */
[----:B------:R-:W-:Y:S02]  /*05b0*/  IMAD.MOV.U32 R2, RZ, RZ, R16 ;  /* 0x000000ffff027224 */ /* 0x000fe400078e0010 */
[----:B------:R-:W-:Y:S01]  /*05c0*/  IMAD.MOV.U32 R3, RZ, RZ, RZ ;  /* 0x000000ffff037224 */ /* 0x000fe200078e00ff */
[----:B------:R-:W-:-:S05]  /*05d0*/  LOP3.LUT R9, R9, 0x6, RZ, 0xe2, !PT ;  /* 0x0000000609097812 */ /* 0x000fca00078ee2ff */
[----:B0-----:R-:W-:-:S04]  /*05e0*/  IMAD.WIDE.U32 R2, R9, R19, R2 ;  /* 0x0000001309027225 */ /* 0x001fc800078e0002 */
[----:B------:R-:W-:Y:S01]  /*05f0*/  IMAD.WIDE.U32 R8, R19, 0x4, RZ ;  /* 0x0000000413087825 */ /* 0x000fe200078e00ff */
[----:B--2---:R-:W-:-:S04]  /*0600*/  LEA R16, P0, R2, UR6, 0x2 ;  /* 0x0000000602107c11 */ /* 0x004fc8000f8010ff */
        /* <DEDUP_REMOVED lines=16> */
.L_x_48:
        /* <DEDUP_REMOVED lines=15> */
.L_x_65:


//--------------------- .text._Z12wmma_exampleI6__halfS0_ffN6nvcuda4wmma9row_majorENS2_9col_majorEEvPT_PT0_PT1_PT2_NS2_8layout_tESD_iiii --------------------------
	.section	.text._Z12wmma_exampleI6__halfS0_ffN6nvcuda4wmma9row_majorENS2_9col_majorEEvPT_PT0_PT1_PT2_NS2_8layout_tESD_iiii,"ax",@progbits
	.align	128
        .global         _Z12wmma_exampleI6__halfS0_ffN6nvcuda4wmma9row_majorENS2_9col_majorEEvPT_PT0_PT1_PT2_NS2_8layout_tESD_iiii
        .type           _Z12wmma_exampleI6__halfS0_ffN6nvcuda4wmma9row_majorENS2_9col_majorEEvPT_PT0_PT1_PT2_NS2_8layout_tESD_iiii,@function
        .size           _Z12wmma_exampleI6__halfS0_ffN6nvcuda4wmma9row_majorENS2_9col_majorEEvPT_PT0_PT1_PT2_NS2_8layout_tESD_iiii,(.L_x_66 - _Z12wmma_exampleI6__halfS0_ffN6nvcuda4wmma9row_majorENS2_9col_majorEEvPT_PT0_PT1_PT2_NS2_8layout_tESD_iiii)
        .other          _Z12wmma_exampleI6__halfS0_ffN6nvcuda4wmma9row_majorENS2_9col_majorEEvPT_PT0_PT1_PT2_NS2_8layout_tESD_iiii,@"STO_CUDA_ENTRY STV_DEFAULT"
_Z12wmma_exampleI6__halfS0_ffN6nvcuda4wmma9row_majorENS2_9col_majorEEvPT_PT0_PT1_PT2_NS2_8layout_tESD_iiii:
.text._Z12wmma_exampleI6__halfS0_ffN6nvcuda4wmma9row_majorENS2_9col_majorEEvPT_PT0_PT1_PT2_NS2_8layout_tESD_iiii:
        /* <DEDUP_REMOVED lines=25> */
[----:B------:R2:W5:Y:S01]  /*0190*/  LDG.E R5, desc[UR4][R10.64] ;  /* 0x000000040a057981 */ /* 0x000562000c1e1900 */
[----:B------:R-:W3:Y:S03]  /*01a0*/  @!P0 LDC.64 R22, c[0x0][0x390] ;  /* 0x0000e400ff168b82 */ /* 0x000ee60000000a00 */
[----:B------:R2:W5:Y:S04]  /*01b0*/  LDG.E R7, desc[UR4][R10.64+0x10] ;  /* 0x000010040a077981 */ /* 0x000568000c1e1900 */
[----:B------:R2:W5:Y:S04]  /*01c0*/  LDG.E R18, desc[UR4][R14.64] ;  /* 0x000000040e127981 */ /* 0x000568000c1e1900 */
[----:B------:R2:W5:Y:S01]  /*01d0*/  LDG.E R19, desc[UR4][R14.64+0x10] ;  /* 0x000010040e137981 */ /* 0x000562000c1e1900 */
[----:B0-----:R-:W-:-:S05]  /*01e0*/  @!P0 SHF.R.U32.HI R25, RZ, 0x1, R25 ;  /* 0x00000001ff198819 */ /* 0x001fca0000011619 */
[----:B-1----:R-:W-:-:S03]  /*01f0*/  @!P0 IMAD.WIDE.U32 R12, R2, R25, R16 ;  /* 0x00000019020c8225 */ /* 0x002fc600078e0010 */
[----:B---3--:R-:W-:-:S04]  /*0200*/  @!P0 LEA R22, P1, R12, R22, 0x3 ;  /* 0x000000160c168211 */ /* 0x008fc800078218ff */
[----:B------:R-:W-:-:S03]  /*0210*/  @!P0 LEA.HI.X R23, R12, R23, R13, 0x3, P1 ;  /* 0x000000170c178211 */ /* 0x000fc600008f1c0d */
[----:B------:R-:W-:Y:S02]  /*0220*/  @!P0 IMAD.WIDE.U32 R24, R25, 0x40, R22 ;  /* 0x0000004019188825 */ /* 0x000fe400078e0016 */
[----:B------:R2:W5:Y:S04]  /*0230*/  @!P0 LDG.E.64 R12, desc[UR4][R22.64] ;  /* 0x00000004160c8981 */ /* 0x000568000c1e1b00 */
[----:B------:R2:W5:Y:S04]  /*0240*/  @!P0 LDG.E.64 R8, desc[UR4][R22.64+0x20] ;  /* 0x0000200416088981 */ /* 0x000568000c1e1b00 */
[----:B------:R2:W5:Y:S04]  /*0250*/  @!P0 LDG.E.64 R14, desc[UR4][R24.64] ;  /* 0x00000004180e8981 */ /* 0x000568000c1e1b00 */
[----:B------:R2:W5:Y:S01]  /*0260*/  @!P0 LDG.E.64 R10, desc[UR4][R24.64+0x20] ;  /* 0x00002004180a8981 */ /* 0x000562000c1e1b00 */
[----:B------:R-:W-:Y:S05]  /*0270*/  @!P0 BRA `(.L_x_49) ;  /* 0x00000000005c8947 */ /* 0x000fea0003800000 */
[----:B------:R-:W2:Y:S01]  /*0280*/  LDC R29, c[0x0][0x3b0] ;  /* 0x0000ec00ff1d7b82 */ /* 0x000ea20000000800 */
[----:B------:R-:W0:Y:S01]  /*0290*/  LDCU.64 UR6, c[0x0][0x390] ;  /* 0x00007200ff0677ac */ /* 0x000e220008000a00 */
[----:B-----5:R-:W-:Y:S02]  /*02a0*/  IMAD.SHL.U32 R9, R0, 0x2, RZ ;  /* 0x0000000200097824 */ /* 0x020fe400078e00ff */
[----:B------:R-:W-:-:S03]  /*02b0*/  IMAD.MOV.U32 R3, RZ, RZ, RZ ;  /* 0x000000ffff037224 */ /* 0x000fc600078e00ff */
[----:B------:R-:W-:Y:S01]  /*02c0*/  LOP3.LUT R9, R9, 0x6, RZ, 0xe2, !PT ;  /* 0x0000000609097812 */ /* 0x000fe200078ee2ff */
[----:B--2---:R-:W-:-:S04]  /*02d0*/  IMAD.WIDE.U32 R10, R29, 0x4, RZ ;  /* 0x000000041d0a7825 */ /* 0x004fc800078e00ff */
        /* <DEDUP_REMOVED lines=17> */
.L_x_49:
[----:B------:R-:W1:Y:S01]  /*03f0*/  LDCU UR6, c[0x0][0x3a4] ;  /* 0x00007480ff0677ac */ /* 0x000e620008000800 */
[C---:B--2--5:R-:W-:Y:S08]  /*0400*/  HMMA.16816.F32 R12, R4.reuse, R20, R12 ;  /* 0x00000014040c723c */ /* 0x064ff0000000180c */
[----:B------:R-:W-:Y:S01]  /*0410*/  HMMA.16816.F32 R8, R4, R18, R8 ;  /* 0x000000120408723c */ /* 0x000fe20000001808 */
[----:B-1----:R-:W-:-:S09]  /*0420*/  UISETP.NE.AND UP0, UPT, UR6, URZ, UPT ;  /* 0x000000ff0600728c */ /* 0x002fd2000bf05270 */
[----:B------:R-:W-:Y:S10]  /*0430*/  BRA.U UP0, `(.L_x_50) ;  /* 0x0000000100307547 */ /* 0x000ff4000b800000 */
[----:B------:R-:W1:Y:S01]  /*0440*/  LDC R7, c[0x0][0x3b4] ;  /* 0x0000ed00ff077b82 */ /* 0x000e620000000800 */
[----:B------:R-:W2:Y:S01]  /*0450*/  LDCU.64 UR6, c[0x0][0x398] ;  /* 0x00007300ff0677ac */ /* 0x000ea20008000a00 */
[----:B-1----:R-:W-:-:S05]  /*0460*/  SHF.R.U32.HI R7, RZ, 0x1, R7 ;  /* 0x00000001ff077819 */ /* 0x002fca0000011607 */
        /* <DEDUP_REMOVED lines=9> */
.L_x_50:
[----:B------:R-:W1:Y:S01]  /*0500*/  LDC R19, c[0x0][0x3b4] ;  /* 0x0000ed00ff137b82 */ /* 0x000e620000000800 */
[----:B------:R-:W2:Y:S01]  /*0510*/  LDCU.64 UR6, c[0x0][0x398] ;  /* 0x00007300ff0677ac */ /* 0x000ea20008000a00 */
[----:B------:R-:W-:Y:S02]  /*0520*/  IMAD.SHL.U32 R5, R0, 0x2, RZ ;  /* 0x0000000200057824 */ /* 0x000fe400078e00ff */
[----:B------:R-:W-:-:S03]  /*0530*/  IMAD.MOV.U32 R3, RZ, RZ, RZ ;  /* 0x000000ffff037224 */ /* 0x000fc600078e00ff */
[----:B------:R-:W-:-:S05]  /*0540*/  LOP3.LUT R5, R5, 0x6, RZ, 0xe2, !PT ;  /* 0x0000000605057812 */ /* 0x000fca00078ee2ff */
[----:B-1----:R-:W-:-:S04]  /*0550*/  IMAD.WIDE.U32 R2, R5, R19, R2 ;  /* 0x0000001305027225 */ /* 0x002fc800078e0002 */
[----:B------:R-:W-:Y:S01]  /*0560*/  IMAD.WIDE.U32 R4, R19, 0x4, RZ ;  /* 0x0000000413047825 */ /* 0x000fe200078e00ff */
[----:B--2---:R-:W-:-:S04]  /*0570*/  LEA R16, P0, R2, UR6, 0x2 ;  /* 0x0000000602107c11 */ /* 0x004fc8000f8010ff */
[----:B------:R-:W-:Y:S01]  /*0580*/  LEA.HI.X R17, R2, UR7, R3, 0x2, P0 ;  /* 0x0000000702117c11 */ /* 0x000fe200080f1403 */
[----:B------:R-:W-:Y:S01]  /*0590*/  IMAD.WIDE.U32 R6, R19, 0x20, R4 ;  /* 0x0000002013067825 */ /* 0x000fe200078e0004 */
[----:B------:R-:W-:-:S03]  /*05a0*/  IADD3 R2, P0, PT, R4, R16, RZ ;  /* 0x0000001004027210 */ /* 0x000fc60007f1e0ff */
[----:B------:R-:W-:Y:S01]  /*05b0*/  STG.E desc[UR4][R16.64], R12 ;  /* 0x0000000c10007986 */ /* 0x000fe2000c101904 */
[----:B------:R-:W-:Y:S01]  /*05c0*/  IADD3 R6, P1, PT, R6, R16, RZ ;  /* 0x0000001006067210 */ /* 0x000fe20007f3e0ff */
[--C-:B------:R-:W-:Y:S02]  /*05d0*/  IMAD.X R3, R5, 0x1, R17.reuse, P0 ;  /* 0x0000000105037824 */ /* 0x100fe400000e0611 */
[----:B------:R-:W-:-:S03]  /*05e0*/  IMAD.WIDE.U32 R4, R19, 0x20, R16 ;  /* 0x0000002013047825 */ /* 0x000fc600078e0010 */
[----:B------:R-:W-:Y:S01]  /*05f0*/  STG.E desc[UR4][R2.64], R13 ;  /* 0x0000000d02007986 */ /* 0x000fe2000c101904 */
[----:B------:R-:W-:-:S03]  /*0600*/  IMAD.X R7, R7, 0x1, R17, P1 ;  /* 0x0000000107077824 */ /* 0x000fc600008e0611 */
[----:B------:R-:W-:Y:S04]  /*0610*/  STG.E desc[UR4][R16.64+0x20], R14 ;  /* 0x0000200e10007986 */ /* 0x000fe8000c101904 */
[----:B------:R-:W-:Y:S04]  /*0620*/  STG.E desc[UR4][R2.64+0x20], R15 ;  /* 0x0000200f02007986 */ /* 0x000fe8000c101904 */
[----:B------:R-:W-:Y:S04]  /*0630*/  STG.E desc[UR4][R4.64], R8 ;  /* 0x0000000804007986 */ /* 0x000fe8000c101904 */
[----:B------:R-:W-:Y:S04]  /*0640*/  STG.E desc[UR4][R6.64], R9 ;  /* 0x0000000906007986 */ /* 0x000fe8000c101904 */
[----:B------:R-:W-:Y:S04]  /*0650*/  STG.E desc[UR4][R4.64+0x20], R10 ;  /* 0x0000200a04007986 */ /* 0x000fe8000c101904 */
[----:B------:R-:W-:Y:S01]  /*0660*/  STG.E desc[UR4][R6.64+0x20], R11 ;  /* 0x0000200b06007986 */ /* 0x000fe2000c101904 */
[----:B------:R-:W-:Y:S05]  /*0670*/  EXIT ;  /* 0x000000000000794d */ /* 0x000fea0003800000 */
.L_x_51:
        /* <DEDUP_REMOVED lines=16> */
.L_x_66:


//--------------------- .text._Z12wmma_exampleI6__halfS0_ffN6nvcuda4wmma9row_majorES3_EvPT_PT0_PT1_PT2_NS2_8layout_tESC_iiii --------------------------
	.section	.text._Z12wmma_exampleI6__halfS0_ffN6nvcuda4wmma9row_majorES3_EvPT_PT0_PT1_PT2_NS2_8layout_tESC_iiii,"ax",@progbits
	.align	128
        .global         _Z12wmma_exampleI6__halfS0_ffN6nvcuda4wmma9row_majorES3_EvPT_PT0_PT1_PT2_NS2_8layout_tESC_iiii
        .type           _Z12wmma_exampleI6__halfS0_ffN6nvcuda4wmma9row_majorES3_EvPT_PT0_PT1_PT2_NS2_8layout_tESC_iiii,@function
        .size           _Z12wmma_exampleI6__halfS0_ffN6nvcuda4wmma9row_majorES3_EvPT_PT0_PT1_PT2_NS2_8layout_tESC_iiii,(.L_x_67 - _Z12wmma_exampleI6__halfS0_ffN6nvcuda4wmma9row_majorES3_EvPT_PT0_PT1_PT2_NS2_8layout_tESC_iiii)
        .other          _Z12wmma_exampleI6__halfS0_ffN6nvcuda4wmma9row_majorES3_EvPT_PT0_PT1_PT2_NS2_8layout_tESC_iiii,@"STO_CUDA_ENTRY STV_DEFAULT"
_Z12wmma_exampleI6__halfS0_ffN6nvcuda4wmma9row_majorES3_EvPT_PT0_PT1_PT2_NS2_8layout_tESC_iiii:
.text._Z12wmma_exampleI6__halfS0_ffN6nvcuda4wmma9row_majorES3_EvPT_PT0_PT1_PT2_NS2_8layout_tESC_iiii:
        /* <DEDUP_REMOVED lines=67> */
.L_x_52:
[----:B------:R-:W0:Y:S01]  /*0430*/  LDCU UR6, c[0x0][0x3a4] ;  /* 0x00007480ff0677ac */ /* 0x000e220008000800 */
[C---:B-1-3-5:R-:W-:Y:S08]  /*0440*/  HMMA.16816.F32 R12, R4.reuse, R20, R12 ;  /* 0x00000014040c723c */ /* 0x06aff0000000180c */
[----:B--2-4-:R-:W-:Y:S01]  /*0450*/  HMMA.16816.F32 R8, R4, R2, R8 ;  /* 0x000000020408723c */ /* 0x014fe20000001808 */
        /* <DEDUP_REMOVED lines=14> */
.L_x_53:
        /* <DEDUP_REMOVED lines=25> */
.L_x_54:
        /* <DEDUP_REMOVED lines=11> */
.L_x_67:


//--------------------- .text._Z7convertIffEvPT_PT0_i --------------------------
	.section	.text._Z7convertIffEvPT_PT0_i,"ax",@progbits
	.align	128
        .global         _Z7convertIffEvPT_PT0_i
        .type           _Z7convertIffEvPT_PT0_i,@function
        .size           _Z7convertIffEvPT_PT0_i,(.L_x_68 - _Z7convertIffEvPT_PT0_i)
        .other          _Z7convertIffEvPT_PT0_i,@"STO_CUDA_ENTRY STV_DEFAULT"
_Z7convertIffEvPT_PT0_i:
.text._Z7convertIffEvPT_PT0_i:
        /* <DEDUP_REMOVED lines=12> */
[----:B-1----:R-:W3:Y:S01]  /*00c0*/  LDG.E R3, desc[UR4][R2.64] ;  /* 0x0000000402037981 */ /* 0x002ee2000c1e1900 */
[----:B--2---:R-:W-:-:S05]  /*00d0*/  IMAD.WIDE R4, R7, 0x4, R4 ;  /* 0x0000000407047825 */ /* 0x004fca00078e0204 */
[----:B---3--:R-:W-:Y:S01]  /*00e0*/  STG.E desc[UR4][R4.64], R3 ;  /* 0x0000000304007986 */ /* 0x008fe2000c101904 */
[----:B------:R-:W-:Y:S05]  /*00f0*/  EXIT ;  /* 0x000000000000794d */ /* 0x000fea0003800000 */
.L_x_55:
        /* <DEDUP_REMOVED lines=16> */
.L_x_68:


//--------------------- .text._Z7convertI6__halffEvPT_PT0_i --------------------------
	.section	.text._Z7convertI6__halffEvPT_PT0_i,"ax",@progbits
	.align	128
        .global         _Z7convertI6__halffEvPT_PT0_i
        .type           _Z7convertI6__halffEvPT_PT0_i,@function
        .size           _Z7convertI6__halffEvPT_PT0_i,(.L_x_69 - _Z7convertI6__halffEvPT_PT0_i)
        .other          _Z7convertI6__halffEvPT_PT0_i,@"STO_CUDA_ENTRY STV_DEFAULT"
_Z7convertI6__halffEvPT_PT0_i:
.text._Z7convertI6__halffEvPT_PT0_i:
        /* <DEDUP_REMOVED lines=13> */
[----:B--2---:R-:W-:Y:S01]  /*00d0*/  IMAD.WIDE R2, R7, 0x2, R2 ;  /* 0x0000000207027825 */ /* 0x004fe200078e0202 */
[----:B---3--:R-:W-:-:S05]  /*00e0*/  F2FP.F16.F32.PACK_AB R0, RZ, R4 ;  /* 0x00000004ff00723e */ /* 0x008fca00000000ff */
[----:B------:R-:W-:Y:S01]  /*00f0*/  STG.E.U16 desc[UR4][R2.64], R0 ;  /* 0x0000000002007986 */ /* 0x000fe2000c101504 */
[----:B------:R-:W-:Y:S05]  /*0100*/  EXIT ;  /* 0x000000000000794d */ /* 0x000fea0003800000 */
.L_x_56:
        /* <DEDUP_REMOVED lines=15> */
.L_x_69:


//--------------------- .nv.shared.reserved.0     --------------------------
	.section	.nv.shared.reserved.0,"aw",@nobits
	.weak		__nv_reservedSMEM_offset_0_alias
	.size		__nv_reservedSMEM_offset_0_alias, 0, 64
	.other		__nv_reservedSMEM_offset_0_alias,@"STO_CUDA_RESERVED_SHARED STV_DEFAULT"
__nv_reservedSMEM_offset_0_alias:
	.zero		0
	.zero		64


//--------------------- .nv.constant0._Z14generic_matmulI6__halfS0_fN6nvcuda4wmma9row_majorES3_EvPT_PT0_PT1_iiiiiiff --------------------------
	.section	.nv.constant0._Z14generic_matmulI6__halfS0_fN6nvcuda4wmma9row_majorES3_EvPT_PT0_PT1_iiiiiiff,"a",@progbits
	.sectionflags	@""
	.align	4
.nv.constant0._Z14generic_matmulI6__halfS0_fN6nvcuda4wmma9row_majorES3_EvPT_PT0_PT1_iiiiiiff:
	.zero		952


//--------------------- .nv.constant0._Z14generic_matmulI6__halfS0_fN6nvcuda4wmma9col_majorES3_EvPT_PT0_PT1_iiiiiiff --------------------------
	.section	.nv.constant0._Z14generic_matmulI6__halfS0_fN6nvcuda4wmma9col_majorES3_EvPT_PT0_PT1_iiiiiiff,"a",@progbits
	.sectionflags	@""
	.align	4
.nv.constant0._Z14generic_matmulI6__halfS0_fN6nvcuda4wmma9col_majorES3_EvPT_PT0_PT1_iiiiiiff:
	.zero		952


//--------------------- .nv.constant0._Z12wmma_exampleI6__halfS0_S0_S0_N6nvcuda4wmma9col_majorES3_EvPT_PT0_PT1_PT2_NS2_8layout_tESC_iiii --------------------------
	.section	.nv.constant0._Z12wmma_exampleI6__halfS0_S0_S0_N6nvcuda4wmma9col_majorES3_EvPT_PT0_PT1_PT2_NS2_8layout_tESC_iiii,"a",@progbits
	.sectionflags	@""
	.align	4
.nv.constant0._Z12wmma_exampleI6__halfS0_S0_S0_N6nvcuda4wmma9col_majorES3_EvPT_PT0_PT1_PT2_NS2_8layout_tESC_iiii:
	.zero		952


//--------------------- .nv.constant0._Z12wmma_exampleI6__halfS0_S0_S0_N6nvcuda4wmma9col_majorENS2_9row_majorEEvPT_PT0_PT1_PT2_NS2_8layout_tESD_iiii --------------------------
	.section	.nv.constant0._Z12wmma_exampleI6__halfS0_S0_S0_N6nvcuda4wmma9col_majorENS2_9row_majorEEvPT_PT0_PT1_PT2_NS2_8layout_tESD_iiii,"a",@progbits
	.sectionflags	@""
	.align	4
.nv.constant0._Z12wmma_exampleI6__halfS0_S0_S0_N6nvcuda4wmma9col_majorENS2_9row_majorEEvPT_PT0_PT1_PT2_NS2_8layout_tESD_iiii:
	.zero		952


//--------------------- .nv.constant0._Z12wmma_exampleI6__halfS0_S0_S0_N6nvcuda4wmma9row_majorENS2_9col_majorEEvPT_PT0_PT1_PT2_NS2_8layout_tESD_iiii --------------------------
	.section	.nv.constant0._Z12wmma_exampleI6__halfS0_S0_S0_N6nvcuda4wmma9row_majorENS2_9col_majorEEvPT_PT0_PT1_PT2_NS2_8layout_tESD_iiii,"a",@progbits
	.sectionflags	@""
	.align	4
.nv.constant0._Z12wmma_exampleI6__halfS0_S0_S0_N6nvcuda4wmma9row_majorENS2_9col_majorEEvPT_PT0_PT1_PT2_NS2_8layout_tESD_iiii:
	.zero		952


//--------------------- .nv.constant0._Z7convertIf6__halfEvPT_PT0_i --------------------------
	.section	.nv.constant0._Z7convertIf6__halfEvPT_PT0_i,"a",@progbits
	.sectionflags	@""
	.align	4
.nv.constant0._Z7convertIf6__halfEvPT_PT0_i:
	.zero		916


//--------------------- .nv.constant0._Z12wmma_exampleI6__halfS0_S0_S0_N6nvcuda4wmma9row_majorES3_EvPT_PT0_PT1_PT2_NS2_8layout_tESC_iiii --------------------------
	.section	.nv.constant0._Z12wmma_exampleI6__halfS0_S0_S0_N6nvcuda4wmma9row_majorES3_EvPT_PT0_PT1_PT2_NS2_8layout_tESC_iiii,"a",@progbits
	.sectionflags	@""
	.align	4
.nv.constant0._Z12wmma_exampleI6__halfS0_S0_S0_N6nvcuda4wmma9row_majorES3_EvPT_PT0_PT1_PT2_NS2_8layout_tESC_iiii:
	.zero		952


//--------------------- .nv.constant0._Z12wmma_exampleI6__halfS0_ffN6nvcuda4wmma9col_majorES3_EvPT_PT0_PT1_PT2_NS2_8layout_tESC_iiii --------------------------
	.section	.nv.constant0._Z12wmma_exampleI6__halfS0_ffN6nvcuda4wmma9col_majorES3_EvPT_PT0_PT1_PT2_NS2_8layout_tESC_iiii,"a",@progbits
	.sectionflags	@""
	.align	4
.nv.constant0._Z12wmma_exampleI6__halfS0_ffN6nvcuda4wmma9col_majorES3_EvPT_PT0_PT1_PT2_NS2_8layout_tESC_iiii:
	.zero		952


//--------------------- .nv.constant0._Z12wmma_exampleI6__halfS0_ffN6nvcuda4wmma9col_majorENS2_9row_majorEEvPT_PT0_PT1_PT2_NS2_8layout_tESD_iiii --------------------------
	.section	.nv.constant0._Z12wmma_exampleI6__halfS0_ffN6nvcuda4wmma9col_majorENS2_9row_majorEEvPT_PT0_PT1_PT2_NS2_8layout_tESD_iiii,"a",@progbits
	.sectionflags	@""
	.align	4
.nv.constant0._Z12wmma_exampleI6__halfS0_ffN6nvcuda4wmma9col_majorENS2_9row_majorEEvPT_PT0_PT1_PT2_NS2_8layout_tESD_iiii:
	.zero		952


//--------------------- .nv.constant0._Z12wmma_exampleI6__halfS0_ffN6nvcuda4wmma9row_majorENS2_9col_majorEEvPT_PT0_PT1_PT2_NS2_8layout_tESD_iiii --------------------------
	.section	.nv.constant0._Z12wmma_exampleI6__halfS0_ffN6nvcuda4wmma9row_majorENS2_9col_majorEEvPT_PT0_PT1_PT2_NS2_8layout_tESD_iiii,"a",@progbits
	.sectionflags	@""
	.align	4
.nv.constant0._Z12wmma_exampleI6__halfS0_ffN6nvcuda4wmma9row_majorENS2_9col_majorEEvPT_PT0_PT1_PT2_NS2_8layout_tESD_iiii:
	.zero		952


//--------------------- .nv.constant0._Z12wmma_exampleI6__halfS0_ffN6nvcuda4wmma9row_majorES3_EvPT_PT0_PT1_PT2_NS2_8layout_tESC_iiii --------------------------
	.section	.nv.constant0._Z12wmma_exampleI6__halfS0_ffN6nvcuda4wmma9row_majorES3_EvPT_PT0_PT1_PT2_NS2_8layout_tESC_iiii,"a",@progbits
	.sectionflags	@""
	.align	4
.nv.constant0._Z12wmma_exampleI6__halfS0_ffN6nvcuda4wmma9row_majorES3_EvPT_PT0_PT1_PT2_NS2_8layout_tESC_iiii:
	.zero		952


//--------------------- .nv.constant0._Z7convertIffEvPT_PT0_i --------------------------
	.section	.nv.constant0._Z7convertIffEvPT_PT0_i,"a",@progbits
	.sectionflags	@""
	.align	4
.nv.constant0._Z7convertIffEvPT_PT0_i:
	.zero		916


//--------------------- .nv.constant0._Z7convertI6__halffEvPT_PT0_i --------------------------
	.section	.nv.constant0._Z7convertI6__halffEvPT_PT0_i,"a",@progbits
	.sectionflags	@""
	.align	4
.nv.constant0._Z7convertI6__halffEvPT_PT0_i:
	.zero		916


//--------------------- SYMBOLS --------------------------

	.type		.nv.reservedSmem.offset0,@object
	.size		.nv.reservedSmem.offset0,0x4
